	.target	sm_100a

	.elftype	@"ET_EXEC"


//--------------------- .note.nv.tkinfo           --------------------------
	.section	.note.nv.tkinfo,"",@"SHT_NOTE"
	.sectionflags	@"SHF_NOTE_NV_TKINFO"
	.tkinfo
        /*0018*/ 	.word	0x00000002
        /*0030*/ 	.string	""
        /*0030*/ 	.string	"ptxas"
        /*0030*/ 	.string	"Cuda compilation tools, release 13.0, V13.0.88"
        /*0030*/ 	.string	"Build cuda_13.0.r13.0/compiler.36424714_0"
        /*0030*/ 	.string	"-arch sm_100a -m 64 "



//--------------------- .note.nv.cuinfo           --------------------------
	.section	.note.nv.cuinfo,"",@"SHT_NOTE"
	.sectionflags	@"SHF_NOTE_NV_CUINFO"
        /*0018*/ 	.short	0x0002
        /*001a*/ 	.short	0x0064
        /*001c*/ 	.short	0x0082
	.zero		2


//--------------------- .nv.info                  --------------------------
	.section	.nv.info,"",@"SHT_CUDA_INFO"
	.align	4


	//----- nvinfo : EIATTR_REGCOUNT
	.align		4
        /*0000*/ 	.byte	0x04, 0x2f
        /*0002*/ 	.short	(.L_19 - .L_18)
	.align		4
.L_18:
        /*0004*/ 	.word	index@(_ZN7cutlass13device_kernelINS_4conv6kernel13ConvUniversalINS1_16ConvProblemShapeILNS1_8OperatorE0ELi3EEENS1_10collective14CollectiveConvINS1_47MainloopSm100TmaUmmaWarpSpecializedImplicitGemmILS5_0ELi8ELi3ELi1ELi2EN4cute5tupleIJNSA_1CILi1EEESD_SD_EEEEENSB_IJNSC_ILi128EEENSC_ILi64EEENSB_IJSH_EEEEEENS_10bfloat16_tESK_NSA_8TiledMMAINSA_8MMA_AtomIJNSA_20SM100_MMA_F16BF16_SSISK_SK_fLi128ELi64ELNSA_4UMMA5MajorE0ELSP_0ELNSO_7ScaleInE0ELSQ_0EEEEEENSA_6LayoutISE_NSB_IJNSC_ILi0EEESU_SU_EEEEENSB_IJNSA_10UnderscoreESX_SX_EEEEENS7_6detail27Sm100ImplicitGemmTileTraitsINSA_20SM90_TMA_LOAD_IM2COLENSA_14ComposedLayoutINSA_7SwizzleILi3ELi4ELi3EEENSA_18smem_ptr_flag_bitsILi16EEENST_INSB_IJNSC_ILi8EEESH_EEENSB_IJSH_SD_EEEEEEEvEENS11_INSA_13SM90_TMA_LOADES1C_vEEEENS_8epilogue10collective18CollectiveEpilogueINS1H_23Sm100TmaWarpSpecializedILi3ELi2ELi32ELb1ELb0EEEJSJ_NSB_IJNST_ISG_SD_EENST_INSC_ILi32EEESD_EEEEESK_NSB_IJNSB_IJllllEEESD_SU_EEESK_S1R_NS1H_6fusion15FusionCallbacksIS1L_NS1S_17LinearCombinationISK_fSK_fLNS_15FloatRoundStyleE2EEESJ_S1P_JEEENSA_5SM1004TMEM4LOAD26SM100_TMEM_LOAD_32dp32b32xES12_NS13_INS14_ILi2ELi4ELi3EEES17_NST_INSB_IJS18_S1N_EEENSB_IJS1N_SD_EEEEEEENSA_39AutoVectorizingCopyWithAssumedAlignmentILi128EEENSA_21SM90_TMA_STORE_IM2COLES26_S28_S28_EEEvvEEEEvNT_6ParamsE)
        /*0008*/ 	.word	0x0000007f


	//----- nvinfo : EIATTR_FRAME_SIZE
	.align		4
.L_19:
        /*000c*/ 	.byte	0x04, 0x11
        /*000e*/ 	.short	(.L_21 - .L_20)
	.align		4
.L_20:
        /*0010*/ 	.word	index@($__internal_2_$__cuda_sm10x_tcgen05_guardrail_trap_unallocated_columns_being_dealloced)
        /*0014*/ 	.word	0x00000008


	//----- nvinfo : EIATTR_FRAME_SIZE
	.align		4
.L_21:
        /*0018*/ 	.byte	0x04, 0x11
        /*001a*/ 	.short	(.L_23 - .L_22)
	.align		4
.L_22:
        /*001c*/ 	.word	index@($__internal_1_$__cuda_sm10x_tcgen05_guardrail_trap_phase_invalid_during_alloc)
        /*0020*/ 	.word	0x00000008


	//----- nvinfo : EIATTR_FRAME_SIZE
	.align		4
.L_23:
        /*0024*/ 	.byte	0x04, 0x11
        /*0026*/ 	.short	(.L_25 - .L_24)
	.align		4
.L_24:
        /*0028*/ 	.word	index@($__internal_0_$__cuda_sm10x_tcgen05_guardrail_trap_col_being_dealloced_not_returned_by_alloc)
        /*002c*/ 	.word	0x00000008


	//----- nvinfo : EIATTR_FRAME_SIZE
	.align		4
.L_25:
        /*0030*/ 	.byte	0x04, 0x11
        /*0032*/ 	.short	(.L_27 - .L_26)
	.align		4
.L_26:
        /*0034*/ 	.word	index@(_ZN7cutlass13device_kernelINS_4conv6kernel13ConvUniversalINS1_16ConvProblemShapeILNS1_8OperatorE0ELi3EEENS1_10collective14CollectiveConvINS1_47MainloopSm100TmaUmmaWarpSpecializedImplicitGemmILS5_0ELi8ELi3ELi1ELi2EN4cute5tupleIJNSA_1CILi1EEESD_SD_EEEEENSB_IJNSC_ILi128EEENSC_ILi64EEENSB_IJSH_EEEEEENS_10bfloat16_tESK_NSA_8TiledMMAINSA_8MMA_AtomIJNSA_20SM100_MMA_F16BF16_SSISK_SK_fLi128ELi64ELNSA_4UMMA5MajorE0ELSP_0ELNSO_7ScaleInE0ELSQ_0EEEEEENSA_6LayoutISE_NSB_IJNSC_ILi0EEESU_SU_EEEEENSB_IJNSA_10UnderscoreESX_SX_EEEEENS7_6detail27Sm100ImplicitGemmTileTraitsINSA_20SM90_TMA_LOAD_IM2COLENSA_14ComposedLayoutINSA_7SwizzleILi3ELi4ELi3EEENSA_18smem_ptr_flag_bitsILi16EEENST_INSB_IJNSC_ILi8EEESH_EEENSB_IJSH_SD_EEEEEEEvEENS11_INSA_13SM90_TMA_LOADES1C_vEEEENS_8epilogue10collective18CollectiveEpilogueINS1H_23Sm100TmaWarpSpecializedILi3ELi2ELi32ELb1ELb0EEEJSJ_NSB_IJNST_ISG_SD_EENST_INSC_ILi32EEESD_EEEEESK_NSB_IJNSB_IJllllEEESD_SU_EEESK_S1R_NS1H_6fusion15FusionCallbacksIS1L_NS1S_17LinearCombinationISK_fSK_fLNS_15FloatRoundStyleE2EEESJ_S1P_JEEENSA_5SM1004TMEM4LOAD26SM100_TMEM_LOAD_32dp32b32xES12_NS13_INS14_ILi2ELi4ELi3EEES17_NST_INSB_IJS18_S1N_EEENSB_IJS1N_SD_EEEEEEENSA_39AutoVectorizingCopyWithAssumedAlignmentILi128EEENSA_21SM90_TMA_STORE_IM2COLES26_S28_S28_EEEvvEEEEvNT_6ParamsE)
        /*0038*/ 	.word	0x00000008


	//----- nvinfo : EIATTR_MIN_STACK_SIZE
	.align		4
.L_27:
        /*003c*/ 	.byte	0x04, 0x12
        /*003e*/ 	.short	(.L_29 - .L_28)
	.align		4
.L_28:
        /*0040*/ 	.word	index@(_ZN7cutlass13device_kernelINS_4conv6kernel13ConvUniversalINS1_16ConvProblemShapeILNS1_8OperatorE0ELi3EEENS1_10collective14CollectiveConvINS1_47MainloopSm100TmaUmmaWarpSpecializedImplicitGemmILS5_0ELi8ELi3ELi1ELi2EN4cute5tupleIJNSA_1CILi1EEESD_SD_EEEEENSB_IJNSC_ILi128EEENSC_ILi64EEENSB_IJSH_EEEEEENS_10bfloat16_tESK_NSA_8TiledMMAINSA_8MMA_AtomIJNSA_20SM100_MMA_F16BF16_SSISK_SK_fLi128ELi64ELNSA_4UMMA5MajorE0ELSP_0ELNSO_7ScaleInE0ELSQ_0EEEEEENSA_6LayoutISE_NSB_IJNSC_ILi0EEESU_SU_EEEEENSB_IJNSA_10UnderscoreESX_SX_EEEEENS7_6detail27Sm100ImplicitGemmTileTraitsINSA_20SM90_TMA_LOAD_IM2COLENSA_14ComposedLayoutINSA_7SwizzleILi3ELi4ELi3EEENSA_18smem_ptr_flag_bitsILi16EEENST_INSB_IJNSC_ILi8EEESH_EEENSB_IJSH_SD_EEEEEEEvEENS11_INSA_13SM90_TMA_LOADES1C_vEEEENS_8epilogue10collective18CollectiveEpilogueINS1H_23Sm100TmaWarpSpecializedILi3ELi2ELi32ELb1ELb0EEEJSJ_NSB_IJNST_ISG_SD_EENST_INSC_ILi32EEESD_EEEEESK_NSB_IJNSB_IJllllEEESD_SU_EEESK_S1R_NS1H_6fusion15FusionCallbacksIS1L_NS1S_17LinearCombinationISK_fSK_fLNS_15FloatRoundStyleE2EEESJ_S1P_JEEENSA_5SM1004TMEM4LOAD26SM100_TMEM_LOAD_32dp32b32xES12_NS13_INS14_ILi2ELi4ELi3EEES17_NST_INSB_IJS18_S1N_EEENSB_IJS1N_SD_EEEEEEENSA_39AutoVectorizingCopyWithAssumedAlignmentILi128EEENSA_21SM90_TMA_STORE_IM2COLES26_S28_S28_EEEvvEEEEvNT_6ParamsE)
        /*0044*/ 	.word	0x00000008
.L_29:


//--------------------- .nv.compat                --------------------------
	.section	.nv.compat,"",@"SHT_CUDA_COMPAT_INFO"
	.align	4
        /*0000*/ 	.byte	0x02, 0x09, 0x01, 0x00, 0x02, 0x02, 0x02, 0x00, 0x02, 0x05, 0x05, 0x00, 0x03, 0x07, 0x01, 0x01
        /*0010*/ 	.byte	0x02, 0x03, 0x01, 0x00, 0x02, 0x06, 0x01, 0x00, 0x04, 0x0b, 0x08, 0x00, 0x09, 0x00, 0x00, 0x00
        /*0020*/ 	.byte	0x00, 0x00, 0x00, 0x00


//--------------------- .nv.info._ZN7cutlass13device_kernelINS_4conv6kernel13ConvUniversalINS1_16ConvProblemShapeILNS1_8OperatorE0ELi3EEENS1_10collective14CollectiveConvINS1_47MainloopSm100TmaUmmaWarpSpecializedImplicitGemmILS5_0ELi8ELi3ELi1ELi2EN4cute5tupleIJNSA_1CILi1EEESD_SD_EEEEENSB_IJNSC_ILi128EEENSC_ILi64EEENSB_IJSH_EEEEEENS_10bfloat16_tESK_NSA_8TiledMMAINSA_8MMA_AtomIJNSA_20SM100_MMA_F16BF16_SSISK_SK_fLi128ELi64ELNSA_4UMMA5MajorE0ELSP_0ELNSO_7ScaleInE0ELSQ_0EEEEEENSA_6LayoutISE_NSB_IJNSC_ILi0EEESU_SU_EEEEENSB_IJNSA_10UnderscoreESX_SX_EEEEENS7_6detail27Sm100ImplicitGemmTileTraitsINSA_20SM90_TMA_LOAD_IM2COLENSA_14ComposedLayoutINSA_7SwizzleILi3ELi4ELi3EEENSA_18smem_ptr_flag_bitsILi16EEENST_INSB_IJNSC_ILi8EEESH_EEENSB_IJSH_SD_EEEEEEEvEENS11_INSA_13SM90_TMA_LOADES1C_vEEEENS_8epilogue10collective18CollectiveEpilogueINS1H_23Sm100TmaWarpSpecializedILi3ELi2ELi32ELb1ELb0EEEJSJ_NSB_IJNST_ISG_SD_EENST_INSC_ILi32EEESD_EEEEESK_NSB_IJNSB_IJllllEEESD_SU_EEESK_S1R_NS1H_6fusion15FusionCallbacksIS1L_NS1S_17LinearCombinationISK_fSK_fLNS_15FloatRoundStyleE2EEESJ_S1P_JEEENSA_5SM1004TMEM4LOAD26SM100_TMEM_LOAD_32dp32b32xES12_NS13_INS14_ILi2ELi4ELi3EEES17_NST_INSB_IJS18_S1N_EEENSB_IJS1N_SD_EEEEEEENSA_39AutoVectorizingCopyWithAssumedAlignmentILi128EEENSA_21SM90_TMA_STORE_IM2COLES26_S28_S28_EEEvvEEEEvNT_6ParamsE --------------------------
	.section	.nv.info._ZN7cutlass13device_kernelINS_4conv6kernel13ConvUniversalINS1_16ConvProblemShapeILNS1_8OperatorE0ELi3EEENS1_10collective14CollectiveConvINS1_47MainloopSm100TmaUmmaWarpSpecializedImplicitGemmILS5_0ELi8ELi3ELi1ELi2EN4cute5tupleIJNSA_1CILi1EEESD_SD_EEEEENSB_IJNSC_ILi128EEENSC_ILi64EEENSB_IJSH_EEEEEENS_10bfloat16_tESK_NSA_8TiledMMAINSA_8MMA_AtomIJNSA_20SM100_MMA_F16BF16_SSISK_SK_fLi128ELi64ELNSA_4UMMA5MajorE0ELSP_0ELNSO_7ScaleInE0ELSQ_0EEEEEENSA_6LayoutISE_NSB_IJNSC_ILi0EEESU_SU_EEEEENSB_IJNSA_10UnderscoreESX_SX_EEEEENS7_6detail27Sm100ImplicitGemmTileTraitsINSA_20SM90_TMA_LOAD_IM2COLENSA_14ComposedLayoutINSA_7SwizzleILi3ELi4ELi3EEENSA_18smem_ptr_flag_bitsILi16EEENST_INSB_IJNSC_ILi8EEESH_EEENSB_IJSH_SD_EEEEEEEvEENS11_INSA_13SM90_TMA_LOADES1C_vEEEENS_8epilogue10collective18CollectiveEpilogueINS1H_23Sm100TmaWarpSpecializedILi3ELi2ELi32ELb1ELb0EEEJSJ_NSB_IJNST_ISG_SD_EENST_INSC_ILi32EEESD_EEEEESK_NSB_IJNSB_IJllllEEESD_SU_EEESK_S1R_NS1H_6fusion15FusionCallbacksIS1L_NS1S_17LinearCombinationISK_fSK_fLNS_15FloatRoundStyleE2EEESJ_S1P_JEEENSA_5SM1004TMEM4LOAD26SM100_TMEM_LOAD_32dp32b32xES12_NS13_INS14_ILi2ELi4ELi3EEES17_NST_INSB_IJS18_S1N_EEENSB_IJS1N_SD_EEEEEEENSA_39AutoVectorizingCopyWithAssumedAlignmentILi128EEENSA_21SM90_TMA_STORE_IM2COLES26_S28_S28_EEEvvEEEEvNT_6ParamsE,"",@"SHT_CUDA_INFO"
	.sectionflags	@""
	.align	4


	//----- nvinfo : EIATTR_CUDA_API_VERSION
	.align		4
        /*0000*/ 	.byte	0x04, 0x37
        /*0002*/ 	.short	(.L_31 - .L_30)
.L_30:
        /*0004*/ 	.word	0x00000082


	//----- nvinfo : EIATTR_KPARAM_INFO
	.align		4
.L_31:
        /*0008*/ 	.byte	0x04, 0x17
        /*000a*/ 	.short	(.L_33 - .L_32)
.L_32:
        /*000c*/ 	.word	0x00000000
        /*0010*/ 	.short	0x0000
        /*0012*/ 	.short	0x0000
        /*0014*/ 	.byte	0x00, 0xf0, 0x01, 0x24


	//----- nvinfo : EIATTR_AT_ENTRY_FRAGMENTS
	.align		4
.L_33:
        /*0018*/ 	.byte	0x04, 0x4f
        /*001a*/ 	.short	(.L_35 - .L_34)


	//   ....[0]....
.L_34:
        /*001c*/ 	.word	0x00000006


	//----- nvinfo : EIATTR_RESERVED_SMEM_USED
	.align		4
.L_35:
        /*0020*/ 	.byte	0x01, 0x41
	.zero		2


	//----- nvinfo : EIATTR_SPARSE_MMA_MASK
	.align		4
        /*0024*/ 	.byte	0x03, 0x50
        /*0026*/ 	.short	0x0000


	//----- nvinfo : EIATTR_TCGEN05_1CTA_USED
	.align		4
        /*0028*/ 	.byte	0x01, 0x51
	.zero		2


	//----- nvinfo : EIATTR_MAXREG_COUNT
	.align		4
        /*002c*/ 	.byte	0x03, 0x1b
        /*002e*/ 	.short	0x00ff


	//----- nvinfo : EIATTR_NUM_BARRIERS
	.align		4
        /*0030*/ 	.byte	0x02, 0x4c
        /*0032*/ 	.byte	0x07
	.zero		1


	//----- nvinfo : EIATTR_EXTERNS
	.align		4
        /*0034*/ 	.byte	0x04, 0x0f
        /*0036*/ 	.short	(.L_37 - .L_36)


	//   ....[0]....
	.align		4
.L_36:
        /*0038*/ 	.word	index@(__assertfail)


	//----- nvinfo : EIATTR_MERCURY_ISA_VERSION
	.align		4
.L_37:
        /*003c*/ 	.byte	0x03, 0x5f
        /*003e*/ 	.short	0x0101


	//----- nvinfo : EIATTR_INT_WARP_WIDE_INSTR_OFFSETS
	.align		4
        /*0040*/ 	.byte	0x04, 0x31
        /*0042*/ 	.short	(.L_39 - .L_38)


	//   ....[0]....
.L_38:
        /*0044*/ 	.word	0x00003ea0


	//   ....[1]....
        /*0048*/ 	.word	0x00003ec0


	//   ....[2]....
        /*004c*/ 	.word	0x00003ef0


	//   ....[3]....
        /*0050*/ 	.word	0x00004bf0


	//   ....[4]....
        /*0054*/ 	.word	0x00004d10


	//   ....[5]....
        /*0058*/ 	.word	0x00004ec0


	//   ....[6]....
        /*005c*/ 	.word	0x00004f20


	//----- nvinfo : EIATTR_COOP_GROUP_MASK_REGIDS
	.align		4
.L_39:
        /*0060*/ 	.byte	0x04, 0x29
        /*0062*/ 	.short	(.L_41 - .L_40)


	//   ....[0]....
.L_40:
        /*0064*/ 	.word	0xffffffff


	//   ....[1]....
        /*0068*/ 	.word	0xffffffff


	//   ....[2]....
        /*006c*/ 	.word	0xffffffff


	//   ....[3]....
        /*0070*/ 	.word	0xffffffff


	//   ....[4]....
        /*0074*/ 	.word	0xffffffff


	//   ....[5]....
        /*0078*/ 	.word	0xffffffff


	//   ....[6]....
        /*007c*/ 	.word	0xffffffff


	//   ....[7]....
        /*0080*/ 	.word	0xffffffff


	//   ....[8]....
        /*0084*/ 	.word	0xffffffff


	//   ....[9]....
        /*0088*/ 	.word	0xffffffff


	//   ....[10]....
        /*008c*/ 	.word	0xffffffff


	//   ....[11]....
        /*0090*/ 	.word	0xffffffff


	//----- nvinfo : EIATTR_COOP_GROUP_INSTR_OFFSETS
	.align		4
.L_41:
        /*0094*/ 	.byte	0x04, 0x28
        /*0096*/ 	.short	(.L_43 - .L_42)


	//   ....[0]....
.L_42:
        /*0098*/ 	.word	0x00000090


	//   ....[1]....
        /*009c*/ 	.word	0x00000520


	//   ....[2]....
        /*00a0*/ 	.word	0x00000710


	//   ....[3]....
        /*00a4*/ 	.word	0x00000890


	//   ....[4]....
        /*00a8*/ 	.word	0x00000990


	//   ....[5]....
        /*00ac*/ 	.word	0x00000ae0


	//   ....[6]....
        /*00b0*/ 	.word	0x00002300


	//   ....[7]....
        /*00b4*/ 	.word	0x000031e0


	//   ....[8]....
        /*00b8*/ 	.word	0x000033f0


	//   ....[9]....
        /*00bc*/ 	.word	0x00003420


	//   ....[10]....
        /*00c0*/ 	.word	0x00003d80


	//   ....[11]....
        /*00c4*/ 	.word	0x00003fc0


	//----- nvinfo : EIATTR_VRC_CTA_INIT_COUNT
	.align		4
.L_43:
        /*00c8*/ 	.byte	0x02, 0x4a
        /*00ca*/ 	.byte	0x80
	.zero		1


	//----- nvinfo : EIATTR_SYSCALL_OFFSETS
	.align		4
        /*00cc*/ 	.byte	0x04, 0x46
        /*00ce*/ 	.short	(.L_45 - .L_44)


	//   ....[0]....
.L_44:
        /*00d0*/ 	.word	0x00005c80


	//   ....[1]....
        /*00d4*/ 	.word	0x00005d70


	//   ....[2]....
        /*00d8*/ 	.word	0x00006750


	//   ....[3]....
        /*00dc*/ 	.word	0x00007470


	//----- nvinfo : EIATTR_MBARRIER_INSTR_OFFSETS
	.align		4
.L_45:
        /*00e0*/ 	.byte	0x04, 0x39
        /*00e2*/ 	.short	(.L_47 - .L_46)


	//   ....[0]....
.L_46:
        /*00e4*/ 	.word	0x00000600
        /*00e8*/ 	.word	0x000000ff
        /*00ec*/ 	.word	0x00000000
        /*00f0*/ 	.short	0x0100
        /*00f2*/ 	.byte	0x04
	.zero		1


	//   ....[1]....
        /*00f4*/ 	.word	0x00000610
        /*00f8*/ 	.word	0x000000ff
        /*00fc*/ 	.word	0x00000040
        /*0100*/ 	.short	0x0100
        /*0102*/ 	.byte	0x04
	.zero		1


	//   ....[2]....
        /*0104*/ 	.word	0x00000620
        /*0108*/ 	.word	0x000000ff
        /*010c*/ 	.word	0x00000008
        /*0110*/ 	.short	0x0100
        /*0112*/ 	.byte	0x04
	.zero		1


	//   ....[3]....
        /*0114*/ 	.word	0x00000630
        /*0118*/ 	.word	0x000000ff
        /*011c*/ 	.word	0x00000048
        /*0120*/ 	.short	0x0100
        /*0122*/ 	.byte	0x04
	.zero		1


	//   ....[4]....
        /*0124*/ 	.word	0x00000640
        /*0128*/ 	.word	0x000000ff
        /*012c*/ 	.word	0x00000010
        /*0130*/ 	.short	0x0100
        /*0132*/ 	.byte	0x04
	.zero		1


	//   ....[5]....
        /*0134*/ 	.word	0x00000650
        /*0138*/ 	.word	0x000000ff
        /*013c*/ 	.word	0x00000050
        /*0140*/ 	.short	0x0100
        /*0142*/ 	.byte	0x04
	.zero		1


	//   ....[6]....
        /*0144*/ 	.word	0x00000660
        /*0148*/ 	.word	0x000000ff
        /*014c*/ 	.word	0x00000018
        /*0150*/ 	.short	0x0100
        /*0152*/ 	.byte	0x04
	.zero		1


	//   ....[7]....
        /*0154*/ 	.word	0x00000670
        /*0158*/ 	.word	0x000000ff
        /*015c*/ 	.word	0x00000058
        /*0160*/ 	.short	0x0100
        /*0162*/ 	.byte	0x04
	.zero		1


	//   ....[8]....
        /*0164*/ 	.word	0x00000680
        /*0168*/ 	.word	0x000000ff
        /*016c*/ 	.word	0x00000020
        /*0170*/ 	.short	0x0100
        /*0172*/ 	.byte	0x04
	.zero		1


	//   ....[9]....
        /*0174*/ 	.word	0x00000690
        /*0178*/ 	.word	0x000000ff
        /*017c*/ 	.word	0x00000060
        /*0180*/ 	.short	0x0100
        /*0182*/ 	.byte	0x04
	.zero		1


	//   ....[10]....
        /*0184*/ 	.word	0x000006a0
        /*0188*/ 	.word	0x000000ff
        /*018c*/ 	.word	0x00000028
        /*0190*/ 	.short	0x0100
        /*0192*/ 	.byte	0x04
	.zero		1


	//   ....[11]....
        /*0194*/ 	.word	0x000006b0
        /*0198*/ 	.word	0x000000ff
        /*019c*/ 	.word	0x00000068
        /*01a0*/ 	.short	0x0100
        /*01a2*/ 	.byte	0x04
	.zero		1


	//   ....[12]....
        /*01a4*/ 	.word	0x000006c0
        /*01a8*/ 	.word	0x000000ff
        /*01ac*/ 	.word	0x00000030
        /*01b0*/ 	.short	0x0100
        /*01b2*/ 	.byte	0x04
	.zero		1


	//   ....[13]....
        /*01b4*/ 	.word	0x000006d0
        /*01b8*/ 	.word	0x000000ff
        /*01bc*/ 	.word	0x00000070
        /*01c0*/ 	.short	0x0100
        /*01c2*/ 	.byte	0x04
	.zero		1


	//   ....[14]....
        /*01c4*/ 	.word	0x000006e0
        /*01c8*/ 	.word	0x000000ff
        /*01cc*/ 	.word	0x00000038
        /*01d0*/ 	.short	0x0100
        /*01d2*/ 	.byte	0x04
	.zero		1


	//   ....[15]....
        /*01d4*/ 	.word	0x000006f0
        /*01d8*/ 	.word	0x000000ff
        /*01dc*/ 	.word	0x00000078
        /*01e0*/ 	.short	0x0100
        /*01e2*/ 	.byte	0x04
	.zero		1


	//   ....[16]....
        /*01e4*/ 	.word	0x00000820
        /*01e8*/ 	.word	0x000000ff
        /*01ec*/ 	.word	0x00000080
        /*01f0*/ 	.short	0x0100
        /*01f2*/ 	.byte	0x04
	.zero		1


	//   ....[17]....
        /*01f4*/ 	.word	0x00000830
        /*01f8*/ 	.word	0x000000ff
        /*01fc*/ 	.word	0x00000098
        /*0200*/ 	.short	0x0100
        /*0202*/ 	.byte	0x04
	.zero		1


	//   ....[18]....
        /*0204*/ 	.word	0x00000840
        /*0208*/ 	.word	0x000000ff
        /*020c*/ 	.word	0x00000088
        /*0210*/ 	.short	0x0100
        /*0212*/ 	.byte	0x04
	.zero		1


	//   ....[19]....
        /*0214*/ 	.word	0x00000850
        /*0218*/ 	.word	0x000000ff
        /*021c*/ 	.word	0x000000a0
        /*0220*/ 	.short	0x0100
        /*0222*/ 	.byte	0x04
	.zero		1


	//   ....[20]....
        /*0224*/ 	.word	0x00000860
        /*0228*/ 	.word	0x000000ff
        /*022c*/ 	.word	0x00000090
        /*0230*/ 	.short	0x0100
        /*0232*/ 	.byte	0x04
	.zero		1


	//   ....[21]....
        /*0234*/ 	.word	0x00000870
        /*0238*/ 	.word	0x000000ff
        /*023c*/ 	.word	0x000000a8
        /*0240*/ 	.short	0x0100
        /*0242*/ 	.byte	0x04
	.zero		1


	//   ....[22]....
        /*0244*/ 	.word	0x00000960
        /*0248*/ 	.word	0x000000ff
        /*024c*/ 	.word	0x000000b0
        /*0250*/ 	.short	0x0100
        /*0252*/ 	.byte	0x06
	.zero		1


	//   ....[23]....
        /*0254*/ 	.word	0x00000970
        /*0258*/ 	.word	0x000000ff
        /*025c*/ 	.word	0x000000b8
        /*0260*/ 	.short	0x0100
        /*0262*/ 	.byte	0x06
	.zero		1


	//   ....[24]....
        /*0264*/ 	.word	0x00000ab0
        /*0268*/ 	.word	0x000000ff
        /*026c*/ 	.word	0x000000c0
        /*0270*/ 	.short	0x0100
        /*0272*/ 	.byte	0x06
	.zero		1


	//   ....[25]....
        /*0274*/ 	.word	0x00000ac0
        /*0278*/ 	.word	0x000000ff
        /*027c*/ 	.word	0x000000c8
        /*0280*/ 	.short	0x0100
        /*0282*/ 	.byte	0x06
	.zero		1


	//   ....[26]....
        /*0284*/ 	.word	0x00000c10
        /*0288*/ 	.word	0x000000ff
        /*028c*/ 	.word	0x000000d0
        /*0290*/ 	.short	0x0100
        /*0292*/ 	.byte	0x04
	.zero		1


	//   ....[27]....
        /*0294*/ 	.word	0x00000c20
        /*0298*/ 	.word	0x000000ff
        /*029c*/ 	.word	0x000000e0
        /*02a0*/ 	.short	0x0100
        /*02a2*/ 	.byte	0x04
	.zero		1


	//   ....[28]....
        /*02a4*/ 	.word	0x00000c30
        /*02a8*/ 	.word	0x000000ff
        /*02ac*/ 	.word	0x000000d8
        /*02b0*/ 	.short	0x0100
        /*02b2*/ 	.byte	0x04
	.zero		1


	//   ....[29]....
        /*02b4*/ 	.word	0x00000c40
        /*02b8*/ 	.word	0x000000ff
        /*02bc*/ 	.word	0x000000e8
        /*02c0*/ 	.short	0x0100
        /*02c2*/ 	.byte	0x04
	.zero		1


	//   ....[30]....
        /*02c4*/ 	.word	0x000015c0
        /*02c8*/ 	.word	0x000000ff
        /*02cc*/ 	.word	0x00000040
        /*02d0*/ 	.short	0x010a
        /*02d2*/ 	.byte	0x04
	.zero		1


	//   ....[31]....
        /*02d4*/ 	.word	0x000018d0
        /*02d8*/ 	.word	0x000000ff
        /*02dc*/ 	.word	0x00000040
        /*02e0*/ 	.short	0x010a
        /*02e2*/ 	.byte	0x09
	.zero		1


	//   ....[32]....
        /*02e4*/ 	.word	0x00001a40
        /*02e8*/ 	.word	0x000000ff
        /*02ec*/ 	.word	0x00000040
        /*02f0*/ 	.short	0x010a
        /*02f2*/ 	.byte	0x08
	.zero		1


	//   ....[33]....
        /*02f4*/ 	.word	0x00001c60
        /*02f8*/ 	.word	0x000000ff
        /*02fc*/ 	.word	0x000000b8
        /*0300*/ 	.short	0x0101
        /*0302*/ 	.byte	0x1e
	.zero		1


	//   ....[34]....
        /*0304*/ 	.word	0x00001c90
        /*0308*/ 	.word	0x000000ff
        /*030c*/ 	.word	0x00000040
        /*0310*/ 	.short	0x010a
        /*0312*/ 	.byte	0x04
	.zero		1


	//   ....[35]....
        /*0314*/ 	.word	0x00001f70
        /*0318*/ 	.word	0x000000ff
        /*031c*/ 	.word	0x00000040
        /*0320*/ 	.short	0x010a
        /*0322*/ 	.byte	0x09
	.zero		1


	//   ....[36]....
        /*0324*/ 	.word	0x000020e0
        /*0328*/ 	.word	0x000000ff
        /*032c*/ 	.word	0x00000040
        /*0330*/ 	.short	0x010a
        /*0332*/ 	.byte	0x08
	.zero		1


	//   ....[37]....
        /*0334*/ 	.word	0x00002310
        /*0338*/ 	.word	0x000000ff
        /*033c*/ 	.word	0x000000c0
        /*0340*/ 	.short	0x010a
        /*0342*/ 	.byte	0x1e
	.zero		1


	//   ....[38]....
        /*0344*/ 	.word	0x000023d0
        /*0348*/ 	.word	0x000000ff
        /*034c*/ 	.word	0x00000000
        /*0350*/ 	.short	0x0101
        /*0352*/ 	.byte	0x04
	.zero		1


	//   ....[39]....
        /*0354*/ 	.word	0x000029d0
        /*0358*/ 	.word	0x000000ff
        /*035c*/ 	.word	0x00000000
        /*0360*/ 	.short	0x010a
        /*0362*/ 	.byte	0x04
	.zero		1


	//   ....[40]....
        /*0364*/ 	.word	0x00002a70
        /*0368*/ 	.word	0x000000ff
        /*036c*/ 	.word	0x00000000
        /*0370*/ 	.short	0x010a
        /*0372*/ 	.byte	0x05
	.zero		1


	//   ....[41]....
        /*0374*/ 	.word	0x00002b10
        /*0378*/ 	.word	0x000000ff
        /*037c*/ 	.word	0x00000000
        /*0380*/ 	.short	0x010a
        /*0382*/ 	.byte	0x05
	.zero		1


	//   ....[42]....
        /*0384*/ 	.word	0x00002bb0
        /*0388*/ 	.word	0x000000ff
        /*038c*/ 	.word	0x00000000
        /*0390*/ 	.short	0x010a
        /*0392*/ 	.byte	0x05
	.zero		1


	//   ....[43]....
        /*0394*/ 	.word	0x00002c50
        /*0398*/ 	.word	0x000000ff
        /*039c*/ 	.word	0x00000000
        /*03a0*/ 	.short	0x010a
        /*03a2*/ 	.byte	0x05
	.zero		1


	//   ....[44]....
        /*03a4*/ 	.word	0x00002cf0
        /*03a8*/ 	.word	0x000000ff
        /*03ac*/ 	.word	0x00000000
        /*03b0*/ 	.short	0x010a
        /*03b2*/ 	.byte	0x05
	.zero		1


	//   ....[45]....
        /*03b4*/ 	.word	0x00002d90
        /*03b8*/ 	.word	0x000000ff
        /*03bc*/ 	.word	0x00000000
        /*03c0*/ 	.short	0x010a
        /*03c2*/ 	.byte	0x05
	.zero		1


	//   ....[46]....
        /*03c4*/ 	.word	0x00002e40
        /*03c8*/ 	.word	0x00000000
        /*03cc*/ 	.word	0x00000000
        /*03d0*/ 	.short	0x010a
        /*03d2*/ 	.byte	0xff
	.zero		1


	//   ....[47]....
        /*03d4*/ 	.word	0x00002f90
        /*03d8*/ 	.word	0x000000ff
        /*03dc*/ 	.word	0x000000c8
        /*03e0*/ 	.short	0x010a
        /*03e2*/ 	.byte	0x04
	.zero		1


	//   ....[48]....
        /*03e4*/ 	.word	0x00003030
        /*03e8*/ 	.word	0x000000ff
        /*03ec*/ 	.word	0x000000c0
        /*03f0*/ 	.short	0x010a
        /*03f2*/ 	.byte	0x04
	.zero		1


	//   ....[49]....
        /*03f4*/ 	.word	0x000030d0
        /*03f8*/ 	.word	0x000000ff
        /*03fc*/ 	.word	0x00000000
        /*0400*/ 	.short	0x0101
        /*0402*/ 	.byte	0x05
	.zero		1


	//   ....[50]....
        /*0404*/ 	.word	0x00003110
        /*0408*/ 	.word	0x000000ff
        /*040c*/ 	.word	0x000000c8
        /*0410*/ 	.short	0x0106
        /*0412*/ 	.byte	0x04
	.zero		1


	//   ....[51]....
        /*0414*/ 	.word	0x00003150
        /*0418*/ 	.word	0x00000000
        /*041c*/ 	.word	0x000000c8
        /*0420*/ 	.short	0x010a
        /*0422*/ 	.byte	0xff
	.zero		1


	//   ....[52]....
        /*0424*/ 	.word	0x000036c0
        /*0428*/ 	.word	0x000000ff
        /*042c*/ 	.word	0x000000c0
        /*0430*/ 	.short	0x010a
        /*0432*/ 	.byte	0x14
	.zero		1


	//   ....[53]....
        /*0434*/ 	.word	0x00003770
        /*0438*/ 	.word	0x000000ff
        /*043c*/ 	.word	0x00000000
        /*0440*/ 	.short	0x0101
        /*0442*/ 	.byte	0x19
	.zero		1


	//   ....[54]....
        /*0444*/ 	.word	0x00003780
        /*0448*/ 	.word	0x000000ff
        /*044c*/ 	.word	0x000000e0
        /*0450*/ 	.short	0x010a
        /*0452*/ 	.byte	0x18
	.zero		1


	//   ....[55]....
        /*0454*/ 	.word	0x00003820
        /*0458*/ 	.word	0x000000ff
        /*045c*/ 	.word	0x00000000
        /*0460*/ 	.short	0x010a
        /*0462*/ 	.byte	0x04
	.zero		1


	//   ....[56]....
        /*0464*/ 	.word	0x00003880
        /*0468*/ 	.word	0x000000ff
        /*046c*/ 	.word	0x00000000
        /*0470*/ 	.short	0x010a
        /*0472*/ 	.byte	0x12
	.zero		1


	//   ....[57]....
        /*0474*/ 	.word	0x000039d0
        /*0478*/ 	.word	0x000000ff
        /*047c*/ 	.word	0x00000000
        /*0480*/ 	.short	0x010a
        /*0482*/ 	.byte	0x05
	.zero		1


	//   ....[58]....
        /*0484*/ 	.word	0x00003cd0
        /*0488*/ 	.word	0x000000ff
        /*048c*/ 	.word	0x00000000
        /*0490*/ 	.short	0x010a
        /*0492*/ 	.byte	0x04
	.zero		1


	//   ....[59]....
        /*0494*/ 	.word	0x00003d60
        /*0498*/ 	.word	0x000000ff
        /*049c*/ 	.word	0x00000000
        /*04a0*/ 	.short	0x010a
        /*04a2*/ 	.byte	0x04
	.zero		1


	//   ....[60]....
        /*04a4*/ 	.word	0x000042b0
        /*04a8*/ 	.word	0x000000ff
        /*04ac*/ 	.word	0x000000c0
        /*04b0*/ 	.short	0x010a
        /*04b2*/ 	.byte	0x18
	.zero		1


	//   ....[61]....
        /*04b4*/ 	.word	0x00004350
        /*04b8*/ 	.word	0x000000ff
        /*04bc*/ 	.word	0x00000000
        /*04c0*/ 	.short	0x0101
        /*04c2*/ 	.byte	0x24
	.zero		1


	//   ....[62]....
        /*04c4*/ 	.word	0x00004880
        /*04c8*/ 	.word	0x000000ff
        /*04cc*/ 	.word	0x000000b8
        /*04d0*/ 	.short	0x010a
        /*04d2*/ 	.byte	0x18
	.zero		1


	//   ....[63]....
        /*04d4*/ 	.word	0x00004a50
        /*04d8*/ 	.word	0x000000ff
        /*04dc*/ 	.word	0x00000098
        /*04e0*/ 	.short	0x010a
        /*04e2*/ 	.byte	0x07
	.zero		1


	//   ....[64]....
        /*04e4*/ 	.word	0x00004da0
        /*04e8*/ 	.word	0x000000ff
        /*04ec*/ 	.word	0x00000080
        /*04f0*/ 	.short	0x010b
        /*04f2*/ 	.byte	0x07
	.zero		1


	//   ....[65]....
        /*04f4*/ 	.word	0x00004db0
        /*04f8*/ 	.word	0x000000ff
        /*04fc*/ 	.word	0x00000000
        /*0500*/ 	.short	0x0101
        /*0502*/ 	.byte	0x06
	.zero		1


	//   ....[66]....
        /*0504*/ 	.word	0x00004dc0
        /*0508*/ 	.word	0x000000ff
        /*050c*/ 	.word	0x00000098
        /*0510*/ 	.short	0x010a
        /*0512*/ 	.byte	0x04
	.zero		1


	//   ....[67]....
        /*0514*/ 	.word	0x00004fe0
        /*0518*/ 	.word	0x000000ff
        /*051c*/ 	.word	0x00000080
        /*0520*/ 	.short	0x010b
        /*0522*/ 	.byte	0x04
	.zero		1


	//   ....[68]....
        /*0524*/ 	.word	0x00004ff0
        /*0528*/ 	.word	0x000000ff
        /*052c*/ 	.word	0x00000000
        /*0530*/ 	.short	0x0101
        /*0532*/ 	.byte	0x05
	.zero		1


	//   ....[69]....
        /*0534*/ 	.word	0x00005040
        /*0538*/ 	.word	0x000000ff
        /*053c*/ 	.word	0x00000000
        /*0540*/ 	.short	0x010a
        /*0542*/ 	.byte	0x04
	.zero		1


	//   ....[70]....
        /*0544*/ 	.word	0x00005110
        /*0548*/ 	.word	0x00000002
        /*054c*/ 	.word	0x00000000
        /*0550*/ 	.short	0x010a
        /*0552*/ 	.byte	0xff
	.zero		1


	//   ....[71]....
        /*0554*/ 	.word	0x00005180
        /*0558*/ 	.word	0x00000004
        /*055c*/ 	.word	0x00000000
        /*0560*/ 	.short	0x010a
        /*0562*/ 	.byte	0xff
	.zero		1


	//   ....[72]....
        /*0564*/ 	.word	0x00005530
        /*0568*/ 	.word	0x000000ff
        /*056c*/ 	.word	0x000000c0
        /*0570*/ 	.short	0x010a
        /*0572*/ 	.byte	0x31
	.zero		1


	//   ....[73]....
        /*0574*/ 	.word	0x00005600
        /*0578*/ 	.word	0x000000ff
        /*057c*/ 	.word	0x00000000
        /*0580*/ 	.short	0x0101
        /*0582*/ 	.byte	0x04
	.zero		1


	//   ....[74]....
        /*0584*/ 	.word	0x000061e0
        /*0588*/ 	.word	0x00000000
        /*058c*/ 	.word	0x00000080
        /*0590*/ 	.short	0x010a
        /*0592*/ 	.byte	0xff
	.zero		1


	//   ....[75]....
        /*0594*/ 	.word	0x000062d0
        /*0598*/ 	.word	0x00000066
        /*059c*/ 	.word	0x000000d0
        /*05a0*/ 	.short	0x010a
        /*05a2*/ 	.byte	0xff
	.zero		1


	//   ....[76]....
        /*05a4*/ 	.word	0x00006500
        /*05a8*/ 	.word	0x00000000
        /*05ac*/ 	.word	0x00000080
        /*05b0*/ 	.short	0x010a
        /*05b2*/ 	.byte	0xff
	.zero		1


	//   ....[77]....
        /*05b4*/ 	.word	0x00006630
        /*05b8*/ 	.word	0x00000066
        /*05bc*/ 	.word	0x000000d0
        /*05c0*/ 	.short	0x010a
        /*05c2*/ 	.byte	0xff
	.zero		1


	//   ....[78]....
        /*05c4*/ 	.word	0x000071b0
        /*05c8*/ 	.word	0x00000000
        /*05cc*/ 	.word	0x00000000
        /*05d0*/ 	.short	0x0101
        /*05d2*/ 	.byte	0xff
	.zero		1


	//   ....[79]....
        /*05d4*/ 	.word	0x000071c0
        /*05d8*/ 	.word	0x00000003
        /*05dc*/ 	.word	0x00000080
        /*05e0*/ 	.short	0x010a
        /*05e2*/ 	.byte	0xff
	.zero		1


	//   ....[80]....
        /*05e4*/ 	.word	0x00007290
        /*05e8*/ 	.word	0x00000003
        /*05ec*/ 	.word	0x00000080
        /*05f0*/ 	.short	0x010a
        /*05f2*/ 	.byte	0xff
	.zero		1


	//   ....[81]....
        /*05f4*/ 	.word	0x00007780
        /*05f8*/ 	.word	0x000000ff
        /*05fc*/ 	.word	0x00000000
        /*0600*/ 	.short	0x0101
        /*0602*/ 	.byte	0x05
	.zero		1


	//   ....[82]....
        /*0604*/ 	.word	0x00007fb0
        /*0608*/ 	.word	0x00000002
        /*060c*/ 	.word	0x00000000
        /*0610*/ 	.short	0x0101
        /*0612*/ 	.byte	0xff
	.zero		1


	//   ....[83]....
        /*0614*/ 	.word	0x00008220
        /*0618*/ 	.word	0x000000ff
        /*061c*/ 	.word	0x00000000
        /*0620*/ 	.short	0x0101
        /*0622*/ 	.byte	0x04
	.zero		1


	//   ....[84]....
        /*0624*/ 	.word	0x00008250
        /*0628*/ 	.word	0x00000000
        /*062c*/ 	.word	0x00000040
        /*0630*/ 	.short	0x010a
        /*0632*/ 	.byte	0xff
	.zero		1


	//   ....[85]....
        /*0634*/ 	.word	0x000082b0
        /*0638*/ 	.word	0x00000000
        /*063c*/ 	.word	0x00000040
        /*0640*/ 	.short	0x010a
        /*0642*/ 	.byte	0xff
	.zero		1


	//   ....[86]....
        /*0644*/ 	.word	0x00008310
        /*0648*/ 	.word	0x00000000
        /*064c*/ 	.word	0x000000c0
        /*0650*/ 	.short	0x010a
        /*0652*/ 	.byte	0xff
	.zero		1


	//   ....[87]....
        /*0654*/ 	.word	0x00008370
        /*0658*/ 	.word	0x00000000
        /*065c*/ 	.word	0x00000000
        /*0660*/ 	.short	0x010a
        /*0662*/ 	.byte	0xff
	.zero		1


	//   ....[88]....
        /*0664*/ 	.word	0x000083d0
        /*0668*/ 	.word	0x00000000
        /*066c*/ 	.word	0x00000000
        /*0670*/ 	.short	0x010a
        /*0672*/ 	.byte	0xff
	.zero		1


	//   ....[89]....
        /*0674*/ 	.word	0x00008430
        /*0678*/ 	.word	0x00000000
        /*067c*/ 	.word	0x00000000
        /*0680*/ 	.short	0x010a
        /*0682*/ 	.byte	0xff
	.zero		1


	//   ....[90]....
        /*0684*/ 	.word	0x00008490
        /*0688*/ 	.word	0x00000000
        /*068c*/ 	.word	0x00000000
        /*0690*/ 	.short	0x010a
        /*0692*/ 	.byte	0xff
	.zero		1


	//   ....[91]....
        /*0694*/ 	.word	0x000084f0
        /*0698*/ 	.word	0x00000000
        /*069c*/ 	.word	0x00000000
        /*06a0*/ 	.short	0x010a
        /*06a2*/ 	.byte	0xff
	.zero		1


	//   ....[92]....
        /*06a4*/ 	.word	0x00008550
        /*06a8*/ 	.word	0x00000000
        /*06ac*/ 	.word	0x00000000
        /*06b0*/ 	.short	0x010a
        /*06b2*/ 	.byte	0xff
	.zero		1


	//   ....[93]....
        /*06b4*/ 	.word	0x000085b0
        /*06b8*/ 	.word	0x00000000
        /*06bc*/ 	.word	0x00000000
        /*06c0*/ 	.short	0x010a
        /*06c2*/ 	.byte	0xff
	.zero		1


	//   ....[94]....
        /*06c4*/ 	.word	0x00008610
        /*06c8*/ 	.word	0x00000004
        /*06cc*/ 	.word	0x000000c8
        /*06d0*/ 	.short	0x010a
        /*06d2*/ 	.byte	0xff
	.zero		1


	//   ....[95]....
        /*06d4*/ 	.word	0x00008670
        /*06d8*/ 	.word	0x00000004
        /*06dc*/ 	.word	0x000000c0
        /*06e0*/ 	.short	0x010a
        /*06e2*/ 	.byte	0xff
	.zero		1


	//   ....[96]....
        /*06e4*/ 	.word	0x000086d0
        /*06e8*/ 	.word	0x00000000
        /*06ec*/ 	.word	0x000000c0
        /*06f0*/ 	.short	0x010a
        /*06f2*/ 	.byte	0xff
	.zero		1


	//   ....[97]....
        /*06f4*/ 	.word	0x00008730
        /*06f8*/ 	.word	0x00000005
        /*06fc*/ 	.word	0x000000e0
        /*0700*/ 	.short	0x010a
        /*0702*/ 	.byte	0xff
	.zero		1


	//   ....[98]....
        /*0704*/ 	.word	0x00008790
        /*0708*/ 	.word	0x00000000
        /*070c*/ 	.word	0x00000000
        /*0710*/ 	.short	0x010a
        /*0712*/ 	.byte	0xff
	.zero		1


	//   ....[99]....
        /*0714*/ 	.word	0x000087f0
        /*0718*/ 	.word	0x00000000
        /*071c*/ 	.word	0x00000000
        /*0720*/ 	.short	0x010a
        /*0722*/ 	.byte	0xff
	.zero		1


	//   ....[100]....
        /*0724*/ 	.word	0x00008850
        /*0728*/ 	.word	0x00000000
        /*072c*/ 	.word	0x00000000
        /*0730*/ 	.short	0x010a
        /*0732*/ 	.byte	0xff
	.zero		1


	//   ....[101]....
        /*0734*/ 	.word	0x000088b0
        /*0738*/ 	.word	0x00000000
        /*073c*/ 	.word	0x000000c0
        /*0740*/ 	.short	0x010a
        /*0742*/ 	.byte	0xff
	.zero		1


	//   ....[102]....
        /*0744*/ 	.word	0x00008910
        /*0748*/ 	.word	0x00000000
        /*074c*/ 	.word	0x000000b8
        /*0750*/ 	.short	0x010a
        /*0752*/ 	.byte	0xff
	.zero		1


	//   ....[103]....
        /*0754*/ 	.word	0x00008970
        /*0758*/ 	.word	0x00000008
        /*075c*/ 	.word	0x00000098
        /*0760*/ 	.short	0x010a
        /*0762*/ 	.byte	0xff
	.zero		1


	//   ....[104]....
        /*0764*/ 	.word	0x000089d0
        /*0768*/ 	.word	0x00000005
        /*076c*/ 	.word	0x00000098
        /*0770*/ 	.short	0x010a
        /*0772*/ 	.byte	0xff
	.zero		1


	//   ....[105]....
        /*0774*/ 	.word	0x00008a30
        /*0778*/ 	.word	0x00000000
        /*077c*/ 	.word	0x00000000
        /*0780*/ 	.short	0x010a
        /*0782*/ 	.byte	0xff
	.zero		1


	//   ....[106]....
        /*0784*/ 	.word	0x00008a80
        /*0788*/ 	.word	0x00000002
        /*078c*/ 	.word	0x00000000
        /*0790*/ 	.short	0x010a
        /*0792*/ 	.byte	0xff
	.zero		1


	//   ....[107]....
        /*0794*/ 	.word	0x00008ae0
        /*0798*/ 	.word	0x00000000
        /*079c*/ 	.word	0x000000c0
        /*07a0*/ 	.short	0x010a
        /*07a2*/ 	.byte	0xff
	.zero		1


	//   ....[108]....
        /*07a4*/ 	.word	0x00008b30
        /*07a8*/ 	.word	0x00000000
        /*07ac*/ 	.word	0x00000080
        /*07b0*/ 	.short	0x010a
        /*07b2*/ 	.byte	0xff
	.zero		1


	//   ....[109]....
        /*07b4*/ 	.word	0x00008b80
        /*07b8*/ 	.word	0x00000066
        /*07bc*/ 	.word	0x000000d0
        /*07c0*/ 	.short	0x010a
        /*07c2*/ 	.byte	0xff
	.zero		1


	//   ....[110]....
        /*07c4*/ 	.word	0x00008bd0
        /*07c8*/ 	.word	0x00000003
        /*07cc*/ 	.word	0x00000080
        /*07d0*/ 	.short	0x010a
        /*07d2*/ 	.byte	0xff
	.zero		1


	//----- nvinfo : EIATTR_NUM_MBARRIERS
	.align		4
.L_47:
        /*07d4*/ 	.byte	0x03, 0x38
        /*07d6*/ 	.short	0x001e


	//----- nvinfo : EIATTR_EXIT_INSTR_OFFSETS
	.align		4
        /*07d8*/ 	.byte	0x04, 0x1c
        /*07da*/ 	.short	(.L_49 - .L_48)


	//   ....[0]....
.L_48:
        /*07dc*/ 	.word	0x00002e70


	//   ....[1]....
        /*07e0*/ 	.word	0x00003120


	//   ....[2]....
        /*07e4*/ 	.word	0x00003180


	//   ....[3]....
        /*07e8*/ 	.word	0x00003fd0


	//   ....[4]....
        /*07ec*/ 	.word	0x000051b0


	//   ....[5]....
        /*07f0*/ 	.word	0x000051f0


	//   ....[6]....
        /*07f4*/ 	.word	0x00008100


	//   ....[7]....
        /*07f8*/ 	.word	0x00008180


	//   ....[8]....
        /*07fc*/ 	.word	0x000081b0


	//   ....[9]....
        /*0800*/ 	.word	0x00008230


	//----- nvinfo : EIATTR_MAX_THREADS
	.align		4
.L_49:
        /*0804*/ 	.byte	0x04, 0x05
        /*0806*/ 	.short	(.L_51 - .L_50)
.L_50:
        /*0808*/ 	.word	0x00000100
        /*080c*/ 	.word	0x00000001
        /*0810*/ 	.word	0x00000001


	//----- nvinfo : EIATTR_CRS_STACK_SIZE
	.align		4
.L_51:
        /*0814*/ 	.byte	0x04, 0x1e
        /*0816*/ 	.short	(.L_53 - .L_52)
.L_52:
        /*0818*/ 	.word	0x00000000


	//----- nvinfo : EIATTR_CBANK_PARAM_SIZE
	.align		4
.L_53:
        /*081c*/ 	.byte	0x03, 0x19
        /*081e*/ 	.short	0x0900


	//----- nvinfo : EIATTR_PARAM_CBANK
	.align		4
        /*0820*/ 	.byte	0x04, 0x0a
        /*0822*/ 	.short	(.L_55 - .L_54)
	.align		4
.L_54:
        /*0824*/ 	.word	index@(.nv.constant0._ZN7cutlass13device_kernelINS_4conv6kernel13ConvUniversalINS1_16ConvProblemShapeILNS1_8OperatorE0ELi3EEENS1_10collective14CollectiveConvINS1_47MainloopSm100TmaUmmaWarpSpecializedImplicitGemmILS5_0ELi8ELi3ELi1ELi2EN4cute5tupleIJNSA_1CILi1EEESD_SD_EEEEENSB_IJNSC_ILi128EEENSC_ILi64EEENSB_IJSH_EEEEEENS_10bfloat16_tESK_NSA_8TiledMMAINSA_8MMA_AtomIJNSA_20SM100_MMA_F16BF16_SSISK_SK_fLi128ELi64ELNSA_4UMMA5MajorE0ELSP_0ELNSO_7ScaleInE0ELSQ_0EEEEEENSA_6LayoutISE_NSB_IJNSC_ILi0EEESU_SU_EEEEENSB_IJNSA_10UnderscoreESX_SX_EEEEENS7_6detail27Sm100ImplicitGemmTileTraitsINSA_20SM90_TMA_LOAD_IM2COLENSA_14ComposedLayoutINSA_7SwizzleILi3ELi4ELi3EEENSA_18smem_ptr_flag_bitsILi16EEENST_INSB_IJNSC_ILi8EEESH_EEENSB_IJSH_SD_EEEEEEEvEENS11_INSA_13SM90_TMA_LOADES1C_vEEEENS_8epilogue10collective18CollectiveEpilogueINS1H_23Sm100TmaWarpSpecializedILi3ELi2ELi32ELb1ELb0EEEJSJ_NSB_IJNST_ISG_SD_EENST_INSC_ILi32EEESD_EEEEESK_NSB_IJNSB_IJllllEEESD_SU_EEESK_S1R_NS1H_6fusion15FusionCallbacksIS1L_NS1S_17LinearCombinationISK_fSK_fLNS_15FloatRoundStyleE2EEESJ_S1P_JEEENSA_5SM1004TMEM4LOAD26SM100_TMEM_LOAD_32dp32b32xES12_NS13_INS14_ILi2ELi4ELi3EEES17_NST_INSB_IJS18_S1N_EEENSB_IJS1N_SD_EEEEEEENSA_39AutoVectorizingCopyWithAssumedAlignmentILi128EEENSA_21SM90_TMA_STORE_IM2COLES26_S28_S28_EEEvvEEEEvNT_6ParamsE)
        /*0828*/ 	.short	0x0380
        /*082a*/ 	.short	0x0900


	//----- nvinfo : EIATTR_SW_WAR
	.align		4
.L_55:
        /*082c*/ 	.byte	0x04, 0x36
        /*082e*/ 	.short	(.L_57 - .L_56)
.L_56:
        /*0830*/ 	.word	0x00000008
.L_57:


//--------------------- .nv.callgraph             --------------------------
	.section	.nv.callgraph,"",@"SHT_CUDA_CALLGRAPH"
	.align	4
	.sectionentsize	8
	.align		4
        /*0000*/ 	.word	0x00000000
	.align		4
        /*0004*/ 	.word	0xffffffff
	.align		4
        /*0008*/ 	.word	index@(_ZN7cutlass13device_kernelINS_4conv6kernel13ConvUniversalINS1_16ConvProblemShapeILNS1_8OperatorE0ELi3EEENS1_10collective14CollectiveConvINS1_47MainloopSm100TmaUmmaWarpSpecializedImplicitGemmILS5_0ELi8ELi3ELi1ELi2EN4cute5tupleIJNSA_1CILi1EEESD_SD_EEEEENSB_IJNSC_ILi128EEENSC_ILi64EEENSB_IJSH_EEEEEENS_10bfloat16_tESK_NSA_8TiledMMAINSA_8MMA_AtomIJNSA_20SM100_MMA_F16BF16_SSISK_SK_fLi128ELi64ELNSA_4UMMA5MajorE0ELSP_0ELNSO_7ScaleInE0ELSQ_0EEEEEENSA_6LayoutISE_NSB_IJNSC_ILi0EEESU_SU_EEEEENSB_IJNSA_10UnderscoreESX_SX_EEEEENS7_6detail27Sm100ImplicitGemmTileTraitsINSA_20SM90_TMA_LOAD_IM2COLENSA_14ComposedLayoutINSA_7SwizzleILi3ELi4ELi3EEENSA_18smem_ptr_flag_bitsILi16EEENST_INSB_IJNSC_ILi8EEESH_EEENSB_IJSH_SD_EEEEEEEvEENS11_INSA_13SM90_TMA_LOADES1C_vEEEENS_8epilogue10collective18CollectiveEpilogueINS1H_23Sm100TmaWarpSpecializedILi3ELi2ELi32ELb1ELb0EEEJSJ_NSB_IJNST_ISG_SD_EENST_INSC_ILi32EEESD_EEEEESK_NSB_IJNSB_IJllllEEESD_SU_EEESK_S1R_NS1H_6fusion15FusionCallbacksIS1L_NS1S_17LinearCombinationISK_fSK_fLNS_15FloatRoundStyleE2EEESJ_S1P_JEEENSA_5SM1004TMEM4LOAD26SM100_TMEM_LOAD_32dp32b32xES12_NS13_INS14_ILi2ELi4ELi3EEES17_NST_INSB_IJS18_S1N_EEENSB_IJS1N_SD_EEEEEEENSA_39AutoVectorizingCopyWithAssumedAlignmentILi128EEENSA_21SM90_TMA_STORE_IM2COLES26_S28_S28_EEEvvEEEEvNT_6ParamsE)
	.align		4
        /*000c*/ 	.word	index@(__assertfail)
	.align		4
        /*0010*/ 	.word	0x00000000
	.align		4
        /*0014*/ 	.word	0xfffffffe
	.align		4
        /*0018*/ 	.word	0x00000000
	.align		4
        /*001c*/ 	.word	0xfffffffd
	.align		4
        /*0020*/ 	.word	0x00000000
	.align		4
        /*0024*/ 	.word	0xfffffffc


//--------------------- .nv.constant4             --------------------------
	.section	.nv.constant4,"a",@progbits
	.align	8
	.align		8
.nv.constant4:
        /*0000*/ 	.dword	__assertfail
	.align		8
        /*0008*/ 	.dword	__unnamed_1
	.align		8
        /*0010*/ 	.dword	__unnamed_2
	.align		8
        /*0018*/ 	.dword	_ZN39_INTERNAL_5f86488a_4_k_cu_32ef5af0_29714cuda3std3__45__cpo5beginE
	.align		8
        /*0020*/ 	.dword	_ZN39_INTERNAL_5f86488a_4_k_cu_32ef5af0_29714cuda3std3__45__cpo3endE
	.align		8
        /*0028*/ 	.dword	_ZN39_INTERNAL_5f86488a_4_k_cu_32ef5af0_29714cuda3std3__45__cpo6cbeginE
	.align		8
        /*0030*/ 	.dword	_ZN39_INTERNAL_5f86488a_4_k_cu_32ef5af0_29714cuda3std3__45__cpo4cendE
	.align		8
        /*0038*/ 	.dword	_ZN39_INTERNAL_5f86488a_4_k_cu_32ef5af0_29714cuda3std3__441_GLOBAL__N__5f86488a_4_k_cu_32ef5af0_29716ignoreE
	.align		8
        /*0040*/ 	.dword	_ZN39_INTERNAL_5f86488a_4_k_cu_32ef5af0_29714cuda3std3__419piecewise_constructE
	.align		8
        /*0048*/ 	.dword	_ZN39_INTERNAL_5f86488a_4_k_cu_32ef5af0_29714cuda3std3__48in_placeE
	.align		8
        /*0050*/ 	.dword	_ZN39_INTERNAL_5f86488a_4_k_cu_32ef5af0_29714cuda3std6ranges3__45__cpo4swapE
	.align		8
        /*0058*/ 	.dword	_ZN39_INTERNAL_5f86488a_4_k_cu_32ef5af0_29714cuda3std6ranges3__45__cpo9iter_moveE
	.align		8
        /*0060*/ 	.dword	_ZN39_INTERNAL_5f86488a_4_k_cu_32ef5af0_29714cute7productE
	.align		8
        /*0068*/ 	.dword	_ZN39_INTERNAL_5f86488a_4_k_cu_32ef5af0_29714cute1_E
	.align		8
        /*0070*/ 	.dword	$str$27
	.align		8
        /*0078*/ 	.dword	$str$28
	.align		8
        /*0080*/ 	.dword	$str$29
	.align		8
        /*0088*/ 	.dword	$str$30


//--------------------- .text._ZN7cutlass13device_kernelINS_4conv6kernel13ConvUniversalINS1_16ConvProblemShapeILNS1_8OperatorE0ELi3EEENS1_10collective14CollectiveConvINS1_47MainloopSm100TmaUmmaWarpSpecializedImplicitGemmILS5_0ELi8ELi3ELi1ELi2EN4cute5tupleIJNSA_1CILi1EEESD_SD_EEEEENSB_IJNSC_ILi128EEENSC_ILi64EEENSB_IJSH_EEEEEENS_10bfloat16_tESK_NSA_8TiledMMAINSA_8MMA_AtomIJNSA_20SM100_MMA_F16BF16_SSISK_SK_fLi128ELi64ELNSA_4UMMA5MajorE0ELSP_0ELNSO_7ScaleInE0ELSQ_0EEEEEENSA_6LayoutISE_NSB_IJNSC_ILi0EEESU_SU_EEEEENSB_IJNSA_10UnderscoreESX_SX_EEEEENS7_6detail27Sm100ImplicitGemmTileTraitsINSA_20SM90_TMA_LOAD_IM2COLENSA_14ComposedLayoutINSA_7SwizzleILi3ELi4ELi3EEENSA_18smem_ptr_flag_bitsILi16EEENST_INSB_IJNSC_ILi8EEESH_EEENSB_IJSH_SD_EEEEEEEvEENS11_INSA_13SM90_TMA_LOADES1C_vEEEENS_8epilogue10collective18CollectiveEpilogueINS1H_23Sm100TmaWarpSpecializedILi3ELi2ELi32ELb1ELb0EEEJSJ_NSB_IJNST_ISG_SD_EENST_INSC_ILi32EEESD_EEEEESK_NSB_IJNSB_IJllllEEESD_SU_EEESK_S1R_NS1H_6fusion15FusionCallbacksIS1L_NS1S_17LinearCombinationISK_fSK_fLNS_15FloatRoundStyleE2EEESJ_S1P_JEEENSA_5SM1004TMEM4LOAD26SM100_TMEM_LOAD_32dp32b32xES12_NS13_INS14_ILi2ELi4ELi3EEES17_NST_INSB_IJS18_S1N_EEENSB_IJS1N_SD_EEEEEEENSA_39AutoVectorizingCopyWithAssumedAlignmentILi128EEENSA_21SM90_TMA_STORE_IM2COLES26_S28_S28_EEEvvEEEEvNT_6ParamsE --------------------------
	.section	.text._ZN7cutlass13device_kernelINS_4conv6kernel13ConvUniversalINS1_16ConvProblemShapeILNS1_8OperatorE0ELi3EEENS1_10collective14CollectiveConvINS1_47MainloopSm100TmaUmmaWarpSpecializedImplicitGemmILS5_0ELi8ELi3ELi1ELi2EN4cute5tupleIJNSA_1CILi1EEESD_SD_EEEEENSB_IJNSC_ILi128EEENSC_ILi64EEENSB_IJSH_EEEEEENS_10bfloat16_tESK_NSA_8TiledMMAINSA_8MMA_AtomIJNSA_20SM100_MMA_F16BF16_SSISK_SK_fLi128ELi64ELNSA_4UMMA5MajorE0ELSP_0ELNSO_7ScaleInE0ELSQ_0EEEEEENSA_6LayoutISE_NSB_IJNSC_ILi0EEESU_SU_EEEEENSB_IJNSA_10UnderscoreESX_SX_EEEEENS7_6detail27Sm100ImplicitGemmTileTraitsINSA_20SM90_TMA_LOAD_IM2COLENSA_14ComposedLayoutINSA_7SwizzleILi3ELi4ELi3EEENSA_18smem_ptr_flag_bitsILi16EEENST_INSB_IJNSC_ILi8EEESH_EEENSB_IJSH_SD_EEEEEEEvEENS11_INSA_13SM90_TMA_LOADES1C_vEEEENS_8epilogue10collective18CollectiveEpilogueINS1H_23Sm100TmaWarpSpecializedILi3ELi2ELi32ELb1ELb0EEEJSJ_NSB_IJNST_ISG_SD_EENST_INSC_ILi32EEESD_EEEEESK_NSB_IJNSB_IJllllEEESD_SU_EEESK_S1R_NS1H_6fusion15FusionCallbacksIS1L_NS1S_17LinearCombinationISK_fSK_fLNS_15FloatRoundStyleE2EEESJ_S1P_JEEENSA_5SM1004TMEM4LOAD26SM100_TMEM_LOAD_32dp32b32xES12_NS13_INS14_ILi2ELi4ELi3EEES17_NST_INSB_IJS18_S1N_EEENSB_IJS1N_SD_EEEEEEENSA_39AutoVectorizingCopyWithAssumedAlignmentILi128EEENSA_21SM90_TMA_STORE_IM2COLES26_S28_S28_EEEvvEEEEvNT_6ParamsE,"ax",@progbits
	.align	128
.text._ZN7cutlass13device_kernelINS_4conv6kernel13ConvUniversalINS1_16ConvProblemShapeILNS1_8OperatorE0ELi3EEENS1_10collective14CollectiveConvINS1_47MainloopSm100TmaUmmaWarpSpecializedImplicitGemmILS5_0ELi8ELi3ELi1ELi2EN4cute5tupleIJNSA_1CILi1EEESD_SD_EEEEENSB_IJNSC_ILi128EEENSC_ILi64EEENSB_IJSH_EEEEEENS_10bfloat16_tESK_NSA_8TiledMMAINSA_8MMA_AtomIJNSA_20SM100_MMA_F16BF16_SSISK_SK_fLi128ELi64ELNSA_4UMMA5MajorE0ELSP_0ELNSO_7ScaleInE0ELSQ_0EEEEEENSA_6LayoutISE_NSB_IJNSC_ILi0EEESU_SU_EEEEENSB_IJNSA_10UnderscoreESX_SX_EEEEENS7_6detail27Sm100ImplicitGemmTileTraitsINSA_20SM90_TMA_LOAD_IM2COLENSA_14ComposedLayoutINSA_7SwizzleILi3ELi4ELi3EEENSA_18smem_ptr_flag_bitsILi16EEENST_INSB_IJNSC_ILi8EEESH_EEENSB_IJSH_SD_EEEEEEEvEENS11_INSA_13SM90_TMA_LOADES1C_vEEEENS_8epilogue10collective18CollectiveEpilogueINS1H_23Sm100TmaWarpSpecializedILi3ELi2ELi32ELb1ELb0EEEJSJ_NSB_IJNST_ISG_SD_EENST_INSC_ILi32EEESD_EEEEESK_NSB_IJNSB_IJllllEEESD_SU_EEESK_S1R_NS1H_6fusion15FusionCallbacksIS1L_NS1S_17LinearCombinationISK_fSK_fLNS_15FloatRoundStyleE2EEESJ_S1P_JEEENSA_5SM1004TMEM4LOAD26SM100_TMEM_LOAD_32dp32b32xES12_NS13_INS14_ILi2ELi4ELi3EEES17_NST_INSB_IJS18_S1N_EEENSB_IJS1N_SD_EEEEEEENSA_39AutoVectorizingCopyWithAssumedAlignmentILi128EEENSA_21SM90_TMA_STORE_IM2COLES26_S28_S28_EEEvvEEEEvNT_6ParamsE:
        .type           _ZN7cutlass13device_kernelINS_4conv6kernel13ConvUniversalINS1_16ConvProblemShapeILNS1_8OperatorE0ELi3EEENS1_10collective14CollectiveConvINS1_47MainloopSm100TmaUmmaWarpSpecializedImplicitGemmILS5_0ELi8ELi3ELi1ELi2EN4cute5tupleIJNSA_1CILi1EEESD_SD_EEEEENSB_IJNSC_ILi128EEENSC_ILi64EEENSB_IJSH_EEEEEENS_10bfloat16_tESK_NSA_8TiledMMAINSA_8MMA_AtomIJNSA_20SM100_MMA_F16BF16_SSISK_SK_fLi128ELi64ELNSA_4UMMA5MajorE0ELSP_0ELNSO_7ScaleInE0ELSQ_0EEEEEENSA_6LayoutISE_NSB_IJNSC_ILi0EEESU_SU_EEEEENSB_IJNSA_10UnderscoreESX_SX_EEEEENS7_6detail27Sm100ImplicitGemmTileTraitsINSA_20SM90_TMA_LOAD_IM2COLENSA_14ComposedLayoutINSA_7SwizzleILi3ELi4ELi3EEENSA_18smem_ptr_flag_bitsILi16EEENST_INSB_IJNSC_ILi8EEESH_EEENSB_IJSH_SD_EEEEEEEvEENS11_INSA_13SM90_TMA_LOADES1C_vEEEENS_8epilogue10collective18CollectiveEpilogueINS1H_23Sm100TmaWarpSpecializedILi3ELi2ELi32ELb1ELb0EEEJSJ_NSB_IJNST_ISG_SD_EENST_INSC_ILi32EEESD_EEEEESK_NSB_IJNSB_IJllllEEESD_SU_EEESK_S1R_NS1H_6fusion15FusionCallbacksIS1L_NS1S_17LinearCombinationISK_fSK_fLNS_15FloatRoundStyleE2EEESJ_S1P_JEEENSA_5SM1004TMEM4LOAD26SM100_TMEM_LOAD_32dp32b32xES12_NS13_INS14_ILi2ELi4ELi3EEES17_NST_INSB_IJS18_S1N_EEENSB_IJS1N_SD_EEEEEEENSA_39AutoVectorizingCopyWithAssumedAlignmentILi128EEENSA_21SM90_TMA_STORE_IM2COLES26_S28_S28_EEEvvEEEEvNT_6ParamsE,@function
        .size           _ZN7cutlass13device_kernelINS_4conv6kernel13ConvUniversalINS1_16ConvProblemShapeILNS1_8OperatorE0ELi3EEENS1_10collective14CollectiveConvINS1_47MainloopSm100TmaUmmaWarpSpecializedImplicitGemmILS5_0ELi8ELi3ELi1ELi2EN4cute5tupleIJNSA_1CILi1EEESD_SD_EEEEENSB_IJNSC_ILi128EEENSC_ILi64EEENSB_IJSH_EEEEEENS_10bfloat16_tESK_NSA_8TiledMMAINSA_8MMA_AtomIJNSA_20SM100_MMA_F16BF16_SSISK_SK_fLi128ELi64ELNSA_4UMMA5MajorE0ELSP_0ELNSO_7ScaleInE0ELSQ_0EEEEEENSA_6LayoutISE_NSB_IJNSC_ILi0EEESU_SU_EEEEENSB_IJNSA_10UnderscoreESX_SX_EEEEENS7_6detail27Sm100ImplicitGemmTileTraitsINSA_20SM90_TMA_LOAD_IM2COLENSA_14ComposedLayoutINSA_7SwizzleILi3ELi4ELi3EEENSA_18smem_ptr_flag_bitsILi16EEENST_INSB_IJNSC_ILi8EEESH_EEENSB_IJSH_SD_EEEEEEEvEENS11_INSA_13SM90_TMA_LOADES1C_vEEEENS_8epilogue10collective18CollectiveEpilogueINS1H_23Sm100TmaWarpSpecializedILi3ELi2ELi32ELb1ELb0EEEJSJ_NSB_IJNST_ISG_SD_EENST_INSC_ILi32EEESD_EEEEESK_NSB_IJNSB_IJllllEEESD_SU_EEESK_S1R_NS1H_6fusion15FusionCallbacksIS1L_NS1S_17LinearCombinationISK_fSK_fLNS_15FloatRoundStyleE2EEESJ_S1P_JEEENSA_5SM1004TMEM4LOAD26SM100_TMEM_LOAD_32dp32b32xES12_NS13_INS14_ILi2ELi4ELi3EEES17_NST_INSB_IJS18_S1N_EEENSB_IJS1N_SD_EEEEEEENSA_39AutoVectorizingCopyWithAssumedAlignmentILi128EEENSA_21SM90_TMA_STORE_IM2COLES26_S28_S28_EEEvvEEEEvNT_6ParamsE,(.L_x_155 - _ZN7cutlass13device_kernelINS_4conv6kernel13ConvUniversalINS1_16ConvProblemShapeILNS1_8OperatorE0ELi3EEENS1_10collective14CollectiveConvINS1_47MainloopSm100TmaUmmaWarpSpecializedImplicitGemmILS5_0ELi8ELi3ELi1ELi2EN4cute5tupleIJNSA_1CILi1EEESD_SD_EEEEENSB_IJNSC_ILi128EEENSC_ILi64EEENSB_IJSH_EEEEEENS_10bfloat16_tESK_NSA_8TiledMMAINSA_8MMA_AtomIJNSA_20SM100_MMA_F16BF16_SSISK_SK_fLi128ELi64ELNSA_4UMMA5MajorE0ELSP_0ELNSO_7ScaleInE0ELSQ_0EEEEEENSA_6LayoutISE_NSB_IJNSC_ILi0EEESU_SU_EEEEENSB_IJNSA_10UnderscoreESX_SX_EEEEENS7_6detail27Sm100ImplicitGemmTileTraitsINSA_20SM90_TMA_LOAD_IM2COLENSA_14ComposedLayoutINSA_7SwizzleILi3ELi4ELi3EEENSA_18smem_ptr_flag_bitsILi16EEENST_INSB_IJNSC_ILi8EEESH_EEENSB_IJSH_SD_EEEEEEEvEENS11_INSA_13SM90_TMA_LOADES1C_vEEEENS_8epilogue10collective18CollectiveEpilogueINS1H_23Sm100TmaWarpSpecializedILi3ELi2ELi32ELb1ELb0EEEJSJ_NSB_IJNST_ISG_SD_EENST_INSC_ILi32EEESD_EEEEESK_NSB_IJNSB_IJllllEEESD_SU_EEESK_S1R_NS1H_6fusion15FusionCallbacksIS1L_NS1S_17LinearCombinationISK_fSK_fLNS_15FloatRoundStyleE2EEESJ_S1P_JEEENSA_5SM1004TMEM4LOAD26SM100_TMEM_LOAD_32dp32b32xES12_NS13_INS14_ILi2ELi4ELi3EEES17_NST_INSB_IJS18_S1N_EEENSB_IJS1N_SD_EEEEEEENSA_39AutoVectorizingCopyWithAssumedAlignmentILi128EEENSA_21SM90_TMA_STORE_IM2COLES26_S28_S28_EEEvvEEEEvNT_6ParamsE)
        .other          _ZN7cutlass13device_kernelINS_4conv6kernel13ConvUniversalINS1_16ConvProblemShapeILNS1_8OperatorE0ELi3EEENS1_10collective14CollectiveConvINS1_47MainloopSm100TmaUmmaWarpSpecializedImplicitGemmILS5_0ELi8ELi3ELi1ELi2EN4cute5tupleIJNSA_1CILi1EEESD_SD_EEEEENSB_IJNSC_ILi128EEENSC_ILi64EEENSB_IJSH_EEEEEENS_10bfloat16_tESK_NSA_8TiledMMAINSA_8MMA_AtomIJNSA_20SM100_MMA_F16BF16_SSISK_SK_fLi128ELi64ELNSA_4UMMA5MajorE0ELSP_0ELNSO_7ScaleInE0ELSQ_0EEEEEENSA_6LayoutISE_NSB_IJNSC_ILi0EEESU_SU_EEEEENSB_IJNSA_10UnderscoreESX_SX_EEEEENS7_6detail27Sm100ImplicitGemmTileTraitsINSA_20SM90_TMA_LOAD_IM2COLENSA_14ComposedLayoutINSA_7SwizzleILi3ELi4ELi3EEENSA_18smem_ptr_flag_bitsILi16EEENST_INSB_IJNSC_ILi8EEESH_EEENSB_IJSH_SD_EEEEEEEvEENS11_INSA_13SM90_TMA_LOADES1C_vEEEENS_8epilogue10collective18CollectiveEpilogueINS1H_23Sm100TmaWarpSpecializedILi3ELi2ELi32ELb1ELb0EEEJSJ_NSB_IJNST_ISG_SD_EENST_INSC_ILi32EEESD_EEEEESK_NSB_IJNSB_IJllllEEESD_SU_EEESK_S1R_NS1H_6fusion15FusionCallbacksIS1L_NS1S_17LinearCombinationISK_fSK_fLNS_15FloatRoundStyleE2EEESJ_S1P_JEEENSA_5SM1004TMEM4LOAD26SM100_TMEM_LOAD_32dp32b32xES12_NS13_INS14_ILi2ELi4ELi3EEES17_NST_INSB_IJS18_S1N_EEENSB_IJS1N_SD_EEEEEEENSA_39AutoVectorizingCopyWithAssumedAlignmentILi128EEENSA_21SM90_TMA_STORE_IM2COLES26_S28_S28_EEEvvEEEEvNT_6ParamsE,@"STO_CUDA_ENTRY STV_DEFAULT"
_ZN7cutlass13device_kernelINS_4conv6kernel13ConvUniversalINS1_16ConvProblemShapeILNS1_8OperatorE0ELi3EEENS1_10collective14CollectiveConvINS1_47MainloopSm100TmaUmmaWarpSpecializedImplicitGemmILS5_0ELi8ELi3ELi1ELi2EN4cute5tupleIJNSA_1CILi1EEESD_SD_EEEEENSB_IJNSC_ILi128EEENSC_ILi64EEENSB_IJSH_EEEEEENS_10bfloat16_tESK_NSA_8TiledMMAINSA_8MMA_AtomIJNSA_20SM100_MMA_F16BF16_SSISK_SK_fLi128ELi64ELNSA_4UMMA5MajorE0ELSP_0ELNSO_7ScaleInE0ELSQ_0EEEEEENSA_6LayoutISE_NSB_IJNSC_ILi0EEESU_SU_EEEEENSB_IJNSA_10UnderscoreESX_SX_EEEEENS7_6detail27Sm100ImplicitGemmTileTraitsINSA_20SM90_TMA_LOAD_IM2COLENSA_14ComposedLayoutINSA_7SwizzleILi3ELi4ELi3EEENSA_18smem_ptr_flag_bitsILi16EEENST_INSB_IJNSC_ILi8EEESH_EEENSB_IJSH_SD_EEEEEEEvEENS11_INSA_13SM90_TMA_LOADES1C_vEEEENS_8epilogue10collective18CollectiveEpilogueINS1H_23Sm100TmaWarpSpecializedILi3ELi2ELi32ELb1ELb0EEEJSJ_NSB_IJNST_ISG_SD_EENST_INSC_ILi32EEESD_EEEEESK_NSB_IJNSB_IJllllEEESD_SU_EEESK_S1R_NS1H_6fusion15FusionCallbacksIS1L_NS1S_17LinearCombinationISK_fSK_fLNS_15FloatRoundStyleE2EEESJ_S1P_JEEENSA_5SM1004TMEM4LOAD26SM100_TMEM_LOAD_32dp32b32xES12_NS13_INS14_ILi2ELi4ELi3EEES17_NST_INSB_IJS18_S1N_EEENSB_IJS1N_SD_EEEEEEENSA_39AutoVectorizingCopyWithAssumedAlignmentILi128EEENSA_21SM90_TMA_STORE_IM2COLES26_S28_S28_EEEvvEEEEvNT_6ParamsE:
[----:B------:R-:W1:Y:S01]  /*0000*/  LDC R1, c[0x0][0x37c] ;  /* 0x0000df00ff017b82 */ /* 0x000e620000000800 */
[----:B------:R-:W2:Y:S07]  /*0010*/  S2R R99, SR_TID.X ;  /* 0x0000000000637919 */ /* 0x000eae0000002100 */
[----:B------:R-:W3:Y:S01]  /*0020*/  LDC.64 R2, c[0x0][0x990] ;  /* 0x00026400ff027b82 */ /* 0x000ee20000000a00 */
[----:B------:R-:W-:Y:S01]  /*0030*/  ELECT P2, URZ, PT ;  /* 0x0000000000ff782f */ /* 0x000fe20003840000 */
[----:B-1----:R-:W-:Y:S01]  /*0040*/  VIADD R1, R1, 0xfffffff8 ;  /* 0xfffffff801017836 */ /* 0x002fe20000000000 */
[----:B------:R-:W-:-:S02]  /*0050*/  PRMT R90, RZ, 0x7610, R90 ;  /* 0x00007610ff5a7816 */ /* 0x000fc4000000005a */
[----:B---3--:R-:W-:-:S04]  /*0060*/  ISETP.NE.U32.AND P0, PT, R2, RZ, PT ;  /* 0x000000ff0200720c */ /* 0x008fc80003f05070 */
[----:B------:R-:W-:Y:S02]  /*0070*/  ISETP.NE.AND.EX P0, PT, R3, RZ, PT, P0 ;  /* 0x000000ff0300720c */ /* 0x000fe40003f05300 */
[----:B--2---:R-:W-:-:S05]  /*0080*/  SHF.R.U32.HI R91, RZ, 0x5, R99 ;  /* 0x00000005ff5b7819 */ /* 0x004fca0000011663 */
[----:B------:R-:W1:Y:S02]  /*0090*/  SHFL.IDX PT, R0, R91, RZ, 0x1f ;  /* 0x00001fff5b007589 */ /* 0x000e6400000e0000 */
[----:B-1----:R-:W-:-:S04]  /*00a0*/  R2UR UR15, R0 ;  /* 0x00000000000f72ca */ /* 0x002fc800000e0000 */
[----:B------:R-:W-:Y:S05]  /*00b0*/  @P0 BRA `(.L_x_0) ;  /* 0x0000000000300947 */ /* 0x000fea0003800000 */
[----:B------:R-:W1:Y:S02]  /*00c0*/  LDCU.64 UR4, c[0x0][0x988] ;  /* 0x00013100ff0477ac */ /* 0x000e640008000a00 */
[----:B-1----:R-:W-:-:S04]  /*00d0*/  UISETP.NE.U32.AND UP0, UPT, UR4, URZ, UPT ;  /* 0x000000ff0400728c */ /* 0x002fc8000bf05070 */
[----:B------:R-:W-:-:S09]  /*00e0*/  UISETP.NE.AND.EX UP0, UPT, UR5, URZ, UPT, UP0 ;  /* 0x000000ff0500728c */ /* 0x000fd2000bf05300 */
[----:B------:R-:W-:Y:S05]  /*00f0*/  BRA.U !UP0, `(.L_x_1) ;  /* 0x0000000108147547 */ /* 0x000fea000b800000 */
[----:B------:R-:W1:Y:S01]  /*0100*/  LDC.64 R4, c[0x0][0x988] ;  /* 0x00026200ff047b82 */ /* 0x000e620000000a00 */
[----:B------:R-:W1:Y:S02]  /*0110*/  LDCU.64 UR4, c[0x0][0x358] ;  /* 0x00006b00ff0477ac */ /* 0x000e640008000a00 */
[----:B-1----:R1:W5:Y:S01]  /*0120*/  LDG.E R41, desc[UR4][R4.64] ;  /* 0x0000000404297981 */ /* 0x002362000c1e1900 */
[----:B------:R-:W-:Y:S01]  /*0130*/  HFMA2 R90, -RZ, RZ, 0, 5.9604644775390625e-08 ;  /* 0x00000001ff5a7431 */ /* 0x000fe200000001ff */
[----:B------:R-:W-:Y:S05]  /*0140*/  BRA `(.L_x_0) ;  /* 0x00000000000c7947 */ /* 0x000fea0003800000 */
.L_x_1:
[----:B------:R-:W1:Y:S01]  /*0150*/  LDCU UR4, c[0x0][0x980] ;  /* 0x00013000ff0477ac */ /* 0x000e620008000800 */
[----:B------:R-:W-:Y:S01]  /*0160*/  HFMA2 R90, -RZ, RZ, 0, 5.9604644775390625e-08 ;  /* 0x00000001ff5a7431 */ /* 0x000fe200000001ff */
[----:B-1----:R-:W-:-:S07]  /*0170*/  MOV R41, UR4 ;  /* 0x0000000400297c02 */ /* 0x002fce0008000f00 */
.L_x_0:
[----:B------:R-:W2:Y:S02]  /*0180*/  LDCU.64 UR4, c[0x0][0x9b0] ;  /* 0x00013600ff0477ac */ /* 0x000ea40008000a00 */
[----:B--2---:R-:W-:-:S04]  /*0190*/  UISETP.NE.U32.AND UP0, UPT, UR4, URZ, UPT ;  /* 0x000000ff0400728c */ /* 0x004fc8000bf05070 */
[----:B------:R-:W-:-:S09]  /*01a0*/  UISETP.NE.AND.EX UP0, UPT, UR5, URZ, UPT, UP0 ;  /* 0x000000ff0500728c */ /* 0x000fd2000bf05300 */
[----:B------:R-:W-:Y:S05]  /*01b0*/  BRA.U UP0, `(.L_x_2) ;  /* 0x0000000100287547 */ /* 0x000fea000b800000 */
[----:B------:R-:W2:Y:S02]  /*01c0*/  LDCU.64 UR4, c[0x0][0x9a8] ;  /* 0x00013500ff0477ac */ /* 0x000ea40008000a00 */
[----:B--2---:R-:W-:-:S04]  /*01d0*/  UISETP.NE.U32.AND UP0, UPT, UR4, URZ, UPT ;  /* 0x000000ff0400728c */ /* 0x004fc8000bf05070 */
[----:B------:R-:W-:-:S09]  /*01e0*/  UISETP.NE.AND.EX UP0, UPT, UR5, URZ, UPT, UP0 ;  /* 0x000000ff0500728c */ /* 0x000fd2000bf05300 */
[----:B------:R-:W-:Y:S05]  /*01f0*/  BRA.U !UP0, `(.L_x_3) ;  /* 0x0000000108107547 */ /* 0x000fea000b800000 */
[----:B------:R-:W2:Y:S01]  /*0200*/  LDC.64 R38, c[0x0][0x9a8] ;  /* 0x00026a00ff267b82 */ /* 0x000ea20000000a00 */
[----:B------:R-:W2:Y:S02]  /*0210*/  LDCU.64 UR4, c[0x0][0x358] ;  /* 0x00006b00ff0477ac */ /* 0x000ea40008000a00 */
[----:B--2---:R2:W5:Y:S01]  /*0220*/  LDG.E R38, desc[UR4][R38.64] ;  /* 0x0000000426267981 */ /* 0x004562000c1e1900 */
[----:B------:R-:W-:Y:S05]  /*0230*/  BRA `(.L_x_2) ;  /* 0x0000000000087947 */ /* 0x000fea0003800000 */
.L_x_3:
[----:B------:R-:W2:Y:S02]  /*0240*/  LDCU UR4, c[0x0][0x9a0] ;  /* 0x00013400ff0477ac */ /* 0x000ea40008000800 */
[----:B--2---:R-:W-:Y:S02]  /*0250*/  MOV R38, UR4 ;  /* 0x0000000400267c02 */ /* 0x004fe40008000f00 */
.L_x_2:
[----:B-1----:R-:W1:Y:S01]  /*0260*/  LDC.64 R4, c[0x0][0x988] ;  /* 0x00026200ff047b82 */ /* 0x002e620000000a00 */
[----:B------:R-:W-:Y:S01]  /*0270*/  IMAD.U32 R0, RZ, RZ, UR15 ;  /* 0x0000000fff007e24 */ /* 0x000fe2000f8e00ff */
[----:B------:R-:W-:Y:S01]  /*0280*/  ISETP.EQ.U32.AND P4, PT, R2, RZ, PT ;  /* 0x000000ff0200720c */ /* 0x000fe20003f82070 */
[----:B------:R-:W-:Y:S03]  /*0290*/  BSSY.RECONVERGENT B0, `(.L_x_4) ;  /* 0x0000012000007945 */ /* 0x000fe60003800200 */
[----:B------:R-:W-:Y:S02]  /*02a0*/  ISETP.NE.OR P1, PT, R0, 0x1, !P2 ;  /* 0x000000010000780c */ /* 0x000fe40005725670 */
[----:B-1----:R-:W-:-:S04]  /*02b0*/  ISETP.NE.U32.AND P0, PT, R4, RZ, PT ;  /* 0x000000ff0400720c */ /* 0x002fc80003f05070 */
[----:B------:R-:W-:-:S13]  /*02c0*/  ISETP.NE.AND.EX P0, PT, R5, RZ, PT, P0 ;  /* 0x000000ff0500720c */ /* 0x000fda0003f05300 */
[----:B------:R-:W-:Y:S01]  /*02d0*/  VOTEU.ANY UP3, P0 ;  /* 0x0000000000ff7886 */ /* 0x000fe20000060100 */
[----:B------:R-:W-:Y:S02]  /*02e0*/  PLOP3.LUT P3, PT, PT, PT, UP3, 0x80, 0x8 ;  /* 0x000000000008781c */ /* 0x000fe40003f6f038 */
[----:B------:R-:W-:Y:S02]  /*02f0*/  ISETP.NE.OR P0, PT, R0, 0x3, !P2 ;  /* 0x000000030000780c */ /* 0x000fe40005705670 */
[----:B------:R-:W-:-:S04]  /*0300*/  ISETP.EQ.OR.EX P5, PT, R3, RZ, !P3, P4 ;  /* 0x000000ff0300720c */ /* 0x000fc80005fa2740 */
[----:B------:R-:W-:Y:S01]  /*0310*/  P2R R98, PR, RZ, 0x20 ;  /* 0x00000020ff627803 */ /* 0x000fe20000000000 */
[----:B------:R-:W-:Y:S05]  /*0320*/  @P1 BRA `(.L_x_5) ;  /* 0x0000000000201947 */ /* 0x000fea0003800000 */
[----:B------:R-:W1:Y:S02]  /*0330*/  LDCU.64 UR4, c[0x0][0x348] ;  /* 0x00006900ff0477ac */ /* 0x000e640008000a00 */
[----:B-1----:R-:W-:Y:S02]  /*0340*/  UIADD3 UR6, UP1, UPT, UR4, 0x80, URZ ;  /* 0x0000008004067890 */ /* 0x002fe4000ff3e0ff */
[----:B------:R-:W-:Y:S02]  /*0350*/  UIADD3 UR4, UP0, UPT, UR4, 0x200, URZ ;  /* 0x0000020004047890 */ /* 0x000fe4000ff1e0ff */
[----:B------:R-:W-:Y:S02]  /*0360*/  UIADD3.X UR7, UPT, UPT, URZ, UR5, URZ, UP1, !UPT ;  /* 0x00000005ff077290 */ /* 0x000fe40008ffe4ff */
[----:B------:R-:W-:-:S07]  /*0370*/  UIADD3.X UR5, UPT, UPT, URZ, UR5, URZ, UP0, !UPT ;  /* 0x00000005ff057290 */ /* 0x000fce00087fe4ff */
[----:B------:R1:W-:Y:S02]  /*0380*/  UTMACCTL.PF [UR6] ;  /* 0x00000000060079b9 */ /* 0x0003e40008040000 */
[----:B------:R1:W-:Y:S02]  /*0390*/  UTMACCTL.PF [UR4] ;  /* 0x00000000040079b9 */ /* 0x0003e40008040000 */
[----:B-1----:R-:W-:Y:S01]  /*03a0*/  NOP ;  /* 0x0000000000007918 */ /* 0x002fe20000000000 */
.L_x_5:
[----:B------:R-:W-:Y:S05]  /*03b0*/  BSYNC.RECONVERGENT B0 ;  /* 0x0000000000007941 */ /* 0x000fea0003800200 */
.L_x_4:
[----:B------:R-:W-:Y:S04]  /*03c0*/  BSSY.RECONVERGENT B0, `(.L_x_6) ;  /* 0x000000a000007945 */ /* 0x000fe80003800200 */
        /* <DEDUP_REMOVED lines=9> */
.L_x_7:
[----:B------:R-:W-:Y:S05]  /*0460*/  BSYNC.RECONVERGENT B0 ;  /* 0x0000000000007941 */ /* 0x000fea0003800200 */
.L_x_6:
[----:B------:R-:W-:Y:S01]  /*0470*/  UPLOP3.LUT UP2, UPT, UPT, UPT, UPT, 0x80, 0x8 ;  /* 0x000000000008789c */ /* 0x000fe20003f4f070 */
[----:B------:R-:W-:Y:S10]  /*0480*/  @!P5 BRA `(.L_x_8) ;  /* 0x000000000024d947 */ /* 0x000ff40003800000 */
[----:B------:R-:W-:Y:S01]  /*0490*/  ISETP.NE.U32.AND P1, PT, R2, RZ, PT ;  /* 0x000000ff0200720c */ /* 0x000fe20003f25070 */
[----:B------:R-:W-:Y:S01]  /*04a0*/  USEL UR4, URZ, 0xffffffff, UP3 ;  /* 0xffffffffff047887 */ /* 0x000fe20009800000 */
[----:B-----5:R-:W-:Y:S02]  /*04b0*/  FSETP.NEU.AND P0, PT, R41, RZ, PT ;  /* 0x000000ff2900720b */ /* 0x020fe40003f0d000 */
[----:B------:R-:W-:-:S11]  /*04c0*/  ISETP.NE.AND.EX P1, PT, R3, RZ, PT, P1 ;  /* 0x000000ff0300720c */ /* 0x000fd60003f25310 */
[----:B------:R-:W-:Y:S02]  /*04d0*/  VOTEU.ANY UP0, P0 ;  /* 0x0000000000ff7886 */ /* 0x000fe40000000100 */
[----:B------:R-:W-:-:S05]  /*04e0*/  VOTEU.ANY UP1, P1 ;  /* 0x0000000000ff7886 */ /* 0x000fca0000820100 */
[----:B------:R-:W-:-:S04]  /*04f0*/  @!UP1 USEL UR4, URZ, 0xffffffff, UP0 ;  /* 0xffffffffff049887 */ /* 0x000fc80008000000 */
[----:B------:R-:W-:-:S04]  /*0500*/  ULOP3.LUT UR4, UR4, 0x1, URZ, 0xc0, !UPT ;  /* 0x0000000104047892 */ /* 0x000fc8000f8ec0ff */
[----:B------:R-:W-:-:S11]  /*0510*/  UISETP.NE.U32.AND UP2, UPT, UR4, 0x1, UPT ;  /* 0x000000010400788c */ /* 0x000fd6000bf45070 */
.L_x_8:
[----:B------:R-:W1:Y:S01]  /*0520*/  SHFL.IDX PT, R2, R91, RZ, 0x1f ;  /* 0x00001fff5b027589 */ /* 0x000e6200000e0000 */
[----:B------:R-:W-:-:S04]  /*0530*/  UISETP.NE.AND UP0, UPT, UR15, 0x2, UPT ;  /* 0x000000020f00788c */ /* 0x000fc8000bf05270 */
[----:B------:R-:W-:Y:S01]  /*0540*/  USEL UR46, URZ, 0x1, UP0 ;  /* 0x00000001ff2e7887 */ /* 0x000fe20008000000 */
[----:B-1----:R-:W-:-:S13]  /*0550*/  ISETP.NE.AND P0, PT, R2, RZ, PT ;  /* 0x000000ff0200720c */ /* 0x002fda0003f05270 */
[----:B------:R-:W-:Y:S05]  /*0560*/  @P0 BRA `(.L_x_9) ;  /* 0x0000000000680947 */ /* 0x000fea0003800000 */
[----:B------:R-:W1:Y:S01]  /*0570*/  S2UR UR4, SR_CgaCtaId ;  /* 0x00000000000479c3 */ /* 0x000e620000008800 */
[----:B------:R-:W-:Y:S01]  /*0580*/  UMOV UR5, 0x400 ;  /* 0x0000040000057882 */ /* 0x000fe20000000000 */
[----:B------:R-:W-:Y:S01]  /*0590*/  UMOV UR6, 0x1 ;  /* 0x0000000100067882 */ /* 0x000fe20000000000 */
[----:B------:R-:W-:Y:S01]  /*05a0*/  ELECT P0, URZ, PT ;  /* 0x0000000000ff782f */ /* 0x000fe20003800000 */
[----:B------:R-:W-:-:S04]  /*05b0*/  UIADD3 UR6, UPT, UPT, -UR6, 0x100000, URZ ;  /* 0x0010000006067890 */ /* 0x000fc8000fffe1ff */
[----:B------:R-:W-:Y:S02]  /*05c0*/  USHF.L.U32 UR7, UR6, 0xb, URZ ;  /* 0x0000000b06077899 */ /* 0x000fe400080006ff */
[----:B------:R-:W-:Y:S02]  /*05d0*/  USHF.L.U32 UR6, UR6, 0x1, URZ ;  /* 0x0000000106067899 */ /* 0x000fe400080006ff */
[----:B-1----:R-:W-:Y:S01]  /*05e0*/  ULEA UR4, UR4, UR5, 0x18 ;  /* 0x0000000504047291 */ /* 0x002fe2000f8ec0ff */
[----:B------:R-:W1:Y:S11]  /*05f0*/  FENCE.VIEW.ASYNC.S ;  /* 0x00000000000073c6 */ /* 0x000e760000000000 */
[----:B-1----:R1:W3:Y:S01]  /*0600*/  SYNCS.EXCH.64 URZ, [UR4], UR6 ;  /* 0x0000000604ff75b2 */ /* 0x0022e20008000100 */
[----:B------:R1:W4:Y:S01]  /*0610*/  SYNCS.EXCH.64 URZ, [UR4+0x40], UR6 ;  /* 0x0000400604ff75b2 */ /* 0x0003220008000100 */
[----:B------:R1:W1:Y:S01]  /*0620*/  SYNCS.EXCH.64 URZ, [UR4+0x8], UR6 ;  /* 0x0000080604ff75b2 */ /* 0x0002620008000100 */
        /* <DEDUP_REMOVED lines=13> */
[----:B------:R-:W-:Y:S01]  /*0700*/  NOP ;  /* 0x0000000000007918 */ /* 0x000fe20000000000 */
.L_x_9:
[----:B------:R-:W2:Y:S01]  /*0710*/  SHFL.IDX PT, R2, R91, RZ, 0x1f ;  /* 0x00001fff5b027589 */ /* 0x000ea200000e0000 */
[----:B------:R-:W-:Y:S01]  /*0720*/  NOP ;  /* 0x0000000000007918 */ /* 0x000fe20000000000 */
[----:B--2---:R-:W-:-:S13]  /*0730*/  ISETP.NE.AND P0, PT, R2, 0x1, PT ;  /* 0x000000010200780c */ /* 0x004fda0003f05270 */
[----:B------:R-:W-:Y:S05]  /*0740*/  @P0 BRA `(.L_x_10) ;  /* 0x0000000000500947 */ /* 0x000fea0003800000 */
[----:B-1----:R-:W1:Y:S01]  /*0750*/  S2UR UR4, SR_CgaCtaId ;  /* 0x00000000000479c3 */ /* 0x002e620000008800 */
[----:B------:R-:W-:Y:S01]  /*0760*/  UMOV UR5, 0x400 ;  /* 0x0000040000057882 */ /* 0x000fe20000000000 */
[----:B------:R-:W-:Y:S01]  /*0770*/  UMOV UR8, 0x20 ;  /* 0x0000002000087882 */ /* 0x000fe20000000000 */
[----:B------:R-:W-:Y:S01]  /*0780*/  UMOV UR6, 0x80 ;  /* 0x0000008000067882 */ /* 0x000fe20000000000 */
[----:B------:R-:W-:-:S04]  /*0790*/  UIADD3 UR8, UPT, UPT, -UR8, 0x100000, URZ ;  /* 0x0010000008087890 */ /* 0x000fc8000fffe1ff */
[----:B------:R-:W-:Y:S02]  /*07a0*/  USHF.L.U32 UR9, UR8, 0xb, URZ ;  /* 0x0000000b08097899 */ /* 0x000fe400080006ff */
[----:B------:R-:W-:Y:S02]  /*07b0*/  USHF.L.U32 UR8, UR8, 0x1, URZ ;  /* 0x0000000108087899 */ /* 0x000fe400080006ff */
[----:B------:R-:W-:-:S04]  /*07c0*/  UIADD3 UR6, UPT, UPT, -UR6, 0x100000, URZ ;  /* 0x0010000006067890 */ /* 0x000fc8000fffe1ff */
[----:B------:R-:W-:Y:S02]  /*07d0*/  USHF.L.U32 UR7, UR6, 0xb, URZ ;  /* 0x0000000b06077899 */ /* 0x000fe400080006ff */
[----:B------:R-:W-:Y:S01]  /*07e0*/  USHF.L.U32 UR6, UR6, 0x1, URZ ;  /* 0x0000000106067899 */ /* 0x000fe200080006ff */
[----:B------:R-:W-:Y:S01]  /*07f0*/  ELECT P0, URZ, PT ;  /* 0x0000000000ff782f */ /* 0x000fe20003800000 */
[----:B-1----:R-:W-:Y:S01]  /*0800*/  ULEA UR4, UR4, UR5, 0x18 ;  /* 0x0000000504047291 */ /* 0x002fe2000f8ec0ff */
[----:B------:R-:W1:Y:S11]  /*0810*/  FENCE.VIEW.ASYNC.S ;  /* 0x00000000000073c6 */ /* 0x000e760000000000 */
[----:B-1----:R2:W1:Y:S01]  /*0820*/  SYNCS.EXCH.64 URZ, [UR4+0x80], UR8 ;  /* 0x0000800804ff75b2 */ /* 0x0024620008000100 */
[----:B------:R2:W1:Y:S01]  /*0830*/  SYNCS.EXCH.64 URZ, [UR4+0x98], UR6 ;  /* 0x0000980604ff75b2 */ /* 0x0004620008000100 */
[----:B------:R2:W1:Y:S01]  /*0840*/  SYNCS.EXCH.64 URZ, [UR4+0x88], UR8 ;  /* 0x0000880804ff75b2 */ /* 0x0004620008000100 */
[----:B------:R2:W1:Y:S01]  /*0850*/  SYNCS.EXCH.64 URZ, [UR4+0xa0], UR6 ;  /* 0x0000a00604ff75b2 */ /* 0x0004620008000100 */
[----:B------:R2:W1:Y:S01]  /*0860*/  SYNCS.EXCH.64 URZ, [UR4+0x90], UR8 ;  /* 0x0000900804ff75b2 */ /* 0x0004620008000100 */
[----:B------:R2:W1:Y:S02]  /*0870*/  SYNCS.EXCH.64 URZ, [UR4+0xa8], UR6 ;  /* 0x0000a80604ff75b2 */ /* 0x0004640008000100 */
[----:B--2---:R-:W-:Y:S01]  /*0880*/  NOP ;  /* 0x0000000000007918 */ /* 0x004fe20000000000 */
.L_x_10:
[----:B------:R-:W2:Y:S01]  /*0890*/  SHFL.IDX PT, R2, R91, RZ, 0x1f ;  /* 0x00001fff5b027589 */ /* 0x000ea200000e0000 */
[----:B------:R-:W-:Y:S01]  /*08a0*/  NOP ;  /* 0x0000000000007918 */ /* 0x000fe20000000000 */
[----:B--2---:R-:W-:-:S13]  /*08b0*/  ISETP.NE.AND P0, PT, R2, 0x3, PT ;  /* 0x000000030200780c */ /* 0x004fda0003f05270 */
[----:B------:R-:W-:Y:S05]  /*08c0*/  @P0 BRA `(.L_x_11) ;  /* 0x0000000000300947 */ /* 0x000fea0003800000 */
[----:B-1----:R-:W1:Y:S01]  /*08d0*/  S2UR UR4, SR_CgaCtaId ;  /* 0x00000000000479c3 */ /* 0x002e620000008800 */
[----:B------:R-:W-:Y:S01]  /*08e0*/  UMOV UR6, 0x400 ;  /* 0x0000040000067882 */ /* 0x000fe20000000000 */
[----:B------:R-:W-:Y:S01]  /*08f0*/  UMOV UR5, 0x20 ;  /* 0x0000002000057882 */ /* 0x000fe20000000000 */
[----:B------:R-:W-:Y:S01]  /*0900*/  ELECT P0, URZ, PT ;  /* 0x0000000000ff782f */ /* 0x000fe20003800000 */
[----:B-1----:R-:W-:Y:S02]  /*0910*/  ULEA UR6, UR4, UR6, 0x18 ;  /* 0x0000000604067291 */ /* 0x002fe4000f8ec0ff */
[----:B------:R-:W-:-:S04]  /*0920*/  UIADD3 UR4, UPT, UPT, -UR5, 0x100000, URZ ;  /* 0x0010000005047890 */ /* 0x000fc8000fffe1ff */
[----:B------:R-:W-:Y:S02]  /*0930*/  USHF.L.U32 UR5, UR4, 0xb, URZ ;  /* 0x0000000b04057899 */ /* 0x000fe400080006ff */
[----:B------:R-:W-:Y:S01]  /*0940*/  USHF.L.U32 UR4, UR4, 0x1, URZ ;  /* 0x0000000104047899 */ /* 0x000fe200080006ff */
[----:B------:R-:W1:Y:S11]  /*0950*/  FENCE.VIEW.ASYNC.S ;  /* 0x00000000000073c6 */ /* 0x000e760000000000 */
[----:B-1----:R2:W1:Y:S01]  /*0960*/  SYNCS.EXCH.64 URZ, [UR6+0xb0], UR4 ;  /* 0x0000b00406ff75b2 */ /* 0x0024620008000100 */
[----:B------:R2:W1:Y:S02]  /*0970*/  SYNCS.EXCH.64 URZ, [UR6+0xb8], UR4 ;  /* 0x0000b80406ff75b2 */ /* 0x0004640008000100 */
[----:B--2---:R-:W-:Y:S01]  /*0980*/  NOP ;  /* 0x0000000000007918 */ /* 0x004fe20000000000 */
.L_x_11:
[----:B------:R-:W2:Y:S01]  /*0990*/  SHFL.IDX PT, R2, R91, RZ, 0x1f ;  /* 0x00001fff5b027589 */ /* 0x000ea200000e0000 */
[----:B------:R-:W-:Y:S01]  /*09a0*/  NOP ;  /* 0x0000000000007918 */ /* 0x000fe20000000000 */
[----:B--2---:R-:W-:-:S13]  /*09b0*/  ISETP.NE.AND P0, PT, R2, 0x4, PT ;  /* 0x000000040200780c */ /* 0x004fda0003f05270 */
[----:B------:R-:W-:Y:S05]  /*09c0*/  @P0 BRA `(.L_x_12) ;  /* 0x0000000000440947 */ /* 0x000fea0003800000 */
[----:B-1----:R-:W1:Y:S01]  /*09d0*/  S2UR UR6, SR_CgaCtaId ;  /* 0x00000000000679c3 */ /* 0x002e620000008800 */
[----:B------:R-:W-:Y:S01]  /*09e0*/  UMOV UR4, 0x100 ;  /* 0x0000010000047882 */ /* 0x000fe20000000000 */
[----:B------:R-:W-:Y:S01]  /*09f0*/  UMOV UR5, 0x400 ;  /* 0x0000040000057882 */ /* 0x000fe20000000000 */
[----:B------:R-:W-:Y:S01]  /*0a00*/  USEL UR4, UR4, 0xe0, UP2 ;  /* 0x000000e004047887 */ /* 0x000fe20009000000 */
[----:B------:R-:W-:Y:S01]  /*0a10*/  UMOV UR8, 0x1 ;  /* 0x0000000100087882 */ /* 0x000fe20000000000 */
[----:B------:R-:W-:Y:S01]  /*0a20*/  ELECT P0, URZ, PT ;  /* 0x0000000000ff782f */ /* 0x000fe20003800000 */
[----:B------:R-:W-:-:S04]  /*0a30*/  UIADD3 UR8, UPT, UPT, -UR8, 0x100000, URZ ;  /* 0x0010000008087890 */ /* 0x000fc8000fffe1ff */
[----:B------:R-:W-:Y:S02]  /*0a40*/  USHF.L.U32 UR9, UR8, 0xb, URZ ;  /* 0x0000000b08097899 */ /* 0x000fe400080006ff */
[----:B------:R-:W-:Y:S02]  /*0a50*/  USHF.L.U32 UR8, UR8, 0x1, URZ ;  /* 0x0000000108087899 */ /* 0x000fe400080006ff */
[----:B-1----:R-:W-:Y:S02]  /*0a60*/  ULEA UR6, UR6, UR5, 0x18 ;  /* 0x0000000506067291 */ /* 0x002fe4000f8ec0ff */
[----:B------:R-:W-:-:S04]  /*0a70*/  UIADD3 UR4, UPT, UPT, -UR4, 0x100000, URZ ;  /* 0x0010000004047890 */ /* 0x000fc8000fffe1ff */
[----:B------:R-:W-:Y:S02]  /*0a80*/  USHF.L.U32 UR5, UR4, 0xb, URZ ;  /* 0x0000000b04057899 */ /* 0x000fe400080006ff */
[----:B------:R-:W-:Y:S01]  /*0a90*/  USHF.L.U32 UR4, UR4, 0x1, URZ ;  /* 0x0000000104047899 */ /* 0x000fe200080006ff */
[----:B------:R-:W1:Y:S03]  /*0aa0*/  FENCE.VIEW.ASYNC.S ;  /* 0x00000000000073c6 */ /* 0x000e660000000000 */
[----:B-1----:R2:W1:Y:S08]  /*0ab0*/  SYNCS.EXCH.64 URZ, [UR6+0xc0], UR8 ;  /* 0x0000c00806ff75b2 */ /* 0x0024700008000100 */
[----:B------:R2:W1:Y:S02]  /*0ac0*/  SYNCS.EXCH.64 URZ, [UR6+0xc8], UR4 ;  /* 0x0000c80406ff75b2 */ /* 0x0004640008000100 */
[----:B--2---:R-:W-:Y:S01]  /*0ad0*/  NOP ;  /* 0x0000000000007918 */ /* 0x004fe20000000000 */
.L_x_12:
[----:B------:R-:W2:Y:S01]  /*0ae0*/  SHFL.IDX PT, R2, R91, RZ, 0x1f ;  /* 0x00001fff5b027589 */ /* 0x000ea200000e0000 */
[----:B------:R-:W1:Y:S01]  /*0af0*/  S2UR UR50, SR_CTAID.X ;  /* 0x00000000003279c3 */ /* 0x000e620000002500 */
[----:B------:R-:W-:-:S07]  /*0b00*/  NOP ;  /* 0x0000000000007918 */ /* 0x000fce0000000000 */
[----:B------:R-:W1:Y:S01]  /*0b10*/  S2UR UR22, SR_CTAID.Y ;  /* 0x00000000001679c3 */ /* 0x000e620000002600 */
[----:B--2---:R-:W-:-:S13]  /*0b20*/  ISETP.NE.AND P0, PT, R2, 0x5, PT ;  /* 0x000000050200780c */ /* 0x004fda0003f05270 */
[----:B-1----:R-:W-:Y:S05]  /*0b30*/  @P0 BRA `(.L_x_13) ;  /* 0x0000000000480947 */ /* 0x002fea0003800000 */
[----:B------:R-:W1:Y:S01]  /*0b40*/  S2UR UR4, SR_CgaCtaId ;  /* 0x00000000000479c3 */ /* 0x000e620000008800 */
        /* <DEDUP_REMOVED lines=12> */
[----:B-1----:R1:W2:Y:S01]  /*0c10*/  SYNCS.EXCH.64 URZ, [UR4+0xd0], UR8 ;  /* 0x0000d00804ff75b2 */ /* 0x0022a20008000100 */
[----:B------:R1:W1:Y:S01]  /*0c20*/  SYNCS.EXCH.64 URZ, [UR4+0xe0], UR6 ;  /* 0x0000e00604ff75b2 */ /* 0x0002620008000100 */
[----:B------:R1:W1:Y:S01]  /*0c30*/  SYNCS.EXCH.64 URZ, [UR4+0xd8], UR8 ;  /* 0x0000d80804ff75b2 */ /* 0x0002620008000100 */
[----:B------:R1:W1:Y:S01]  /*0c40*/  SYNCS.EXCH.64 URZ, [UR4+0xe8], UR6 ;  /* 0x0000e80604ff75b2 */ /* 0x0002620008000100 */
[----:B------:R-:W-:Y:S01]  /*0c50*/  NOP ;  /* 0x0000000000007918 */ /* 0x000fe20000000000 */
.L_x_13:
[----:B------:R-:W-:-:S05]  /*0c60*/  CS2R.32 R85, SR_CgaSize ;  /* 0x0000000000557805 */ /* 0x000fca0000008a00 */
[----:B------:R-:W-:-:S05]  /*0c70*/  IMAD R85, R85, -0xa0, RZ ;  /* 0xffffff6055557824 */ /* 0x000fca00078e02ff */
[----:B------:R-:W-:-:S14]  /*0c80*/  R2UR UR5, R85 ;  /* 0x00000000550572ca */ /* 0x000fdc00000e0000 */
[----:B------:R-:W3:Y:S01]  /*0c90*/  LDCU UR5, c[0x0][UR5+0x2b0] ;  /* 0x00005600050577ac */ /* 0x000ee20008000800 */
[----:B------:R-:W-:Y:S02]  /*0ca0*/  I2FP.F32.U32 R5, UR50 ;  /* 0x0000003200057c45 */ /* 0x000fe40008201000 */
[----:B------:R-:W-:-:S05]  /*0cb0*/  CS2R.32 R2, SR_CgaSize ;  /* 0x0000000000027805 */ /* 0x000fca0000008a00 */
[----:B------:R-:W-:-:S06]  /*0cc0*/  IMAD R2, R2, -0xa0, RZ ;  /* 0xffffff6002027824 */ /* 0x000fcc00078e02ff */
[----:B------:R-:W4:Y:S01]  /*0cd0*/  LDC R2, c[0x0][R2+0x2a0] ;  /* 0x0000a80002027b82 */ /* 0x000f220000000800 */
[----:B------:R-:W-:Y:S02]  /*0ce0*/  I2FP.F32.U32 R4, UR22 ;  /* 0x0000001600047c45 */ /* 0x000fe40008201000 */
[----:B------:R-:W-:-:S05]  /*0cf0*/  CS2R.32 R85, SR_CgaSize ;  /* 0x0000000000557805 */ /* 0x000fca0000008a00 */
[----:B------:R-:W-:-:S05]  /*0d00*/  IMAD R85, R85, -0xa0, RZ ;  /* 0xffffff6055557824 */ /* 0x000fca00078e02ff */
[----:B-1----:R-:W-:-:S14]  /*0d10*/  R2UR UR4, R85 ;  /* 0x00000000550472ca */ /* 0x002fdc00000e0000 */
[----:B------:R-:W1:Y:S01]  /*0d20*/  LDCU UR4, c[0x0][UR4+0x2b4] ;  /* 0x00005680040477ac */ /* 0x000e620008000800 */
[----:B------:R-:W-:Y:S01]  /*0d30*/  NOP ;  /* 0x0000000000007918 */ /* 0x000fe20000000000 */
[----:B------:R-:W2:Y:S01]  /*0d40*/  S2R R17, SR_CTAID.Z ;  /* 0x0000000000117919 */ /* 0x000ea20000002700 */
[----:B------:R-:W4:Y:S01]  /*0d50*/  LDCU UR18, c[0x0][0xc24] ;  /* 0x00018480ff1277ac */ /* 0x000f220008000800 */
[----:B------:R-:W-:-:S05]  /*0d60*/  CS2R.32 R3, SR_CgaSize ;  /* 0x0000000000037805 */ /* 0x000fca0000008a00 */
[----:B------:R-:W-:-:S06]  /*0d70*/  IMAD R3, R3, -0xa0, RZ ;  /* 0xffffff6003037824 */ /* 0x000fcc00078e02ff */
[----:B------:R-:W2:Y:S01]  /*0d80*/  LDC R3, c[0x0][R3+0x2a4] ;  /* 0x0000a90003037b82 */ /* 0x000ea20000000800 */
[----:B---3--:R-:W-:Y:S01]  /*0d90*/  FMUL R5, R5, UR5 ;  /* 0x0000000505057c20 */ /* 0x008fe20008400000 */
[----:B-1----:R-:W-:-:S03]  /*0da0*/  FMUL R4, R4, UR4 ;  /* 0x0000000404047c20 */ /* 0x002fc60008400000 */
[----:B------:R-:W1:Y:S01]  /*0db0*/  F2I.U32.TRUNC.NTZ R85, R5 ;  /* 0x0000000500557305 */ /* 0x000e62000020f000 */
[----:B----4-:R-:W-:-:S07]  /*0dc0*/  UISETP.GE.AND UP0, UPT, UR18, 0x1, UPT ;  /* 0x000000011200788c */ /* 0x010fce000bf06270 */
[----:B------:R-:W3:Y:S01]  /*0dd0*/  F2I.U32.TRUNC.NTZ R84, R4 ;  /* 0x0000000400547305 */ /* 0x000ee2000020f000 */
[----:B-1----:R-:W-:-:S05]  /*0de0*/  IADD3 R85, PT, PT, -R85, RZ, RZ ;  /* 0x000000ff55557210 */ /* 0x002fca0007ffe1ff */
[----:B------:R-:W-:Y:S01]  /*0df0*/  IMAD R85, R2, R85, UR50 ;  /* 0x0000003202557e24 */ /* 0x000fe2000f8e0255 */
[----:B---3--:R-:W-:-:S05]  /*0e00*/  IADD3 R84, PT, PT, -R84, RZ, RZ ;  /* 0x000000ff54547210 */ /* 0x008fca0007ffe1ff */
[----:B--2---:R-:W-:Y:S01]  /*0e10*/  IMAD R84, R3, R84, UR22 ;  /* 0x0000001603547e24 */ /* 0x004fe2000f8e0254 */
[----:B------:R-:W-:Y:S06]  /*0e20*/  BAR.SYNC.DEFER_BLOCKING 0x0 ;  /* 0x0000000000007b1d */ /* 0x000fec0000010000 */
[----:B------:R-:W-:Y:S05]  /*0e30*/  BRA.U !UP0, `(.L_x_14) ;  /* 0x0000000108d47547 */ /* 0x000fea000b800000 */
[----:B------:R-:W1:Y:S01]  /*0e40*/  LDCU.128 UR24, c[0x0][0xc10] ;  /* 0x00018200ff1877ac */ /* 0x000e620008000c00 */
[----:B------:R-:W2:Y:S01]  /*0e50*/  LDCU UR14, c[0x0][0x370] ;  /* 0x00006e00ff0e77ac */ /* 0x000ea20008000800 */
[----:B------:R-:W3:Y:S01]  /*0e60*/  LDCU UR6, c[0x0][0x374] ;  /* 0x00006e80ff0677ac */ /* 0x000ee20008000800 */
[----:B------:R-:W4:Y:S01]  /*0e70*/  LDCU UR19, c[0x0][0xc0c] ;  /* 0x00018180ff1377ac */ /* 0x000f220008000800 */
[----:B------:R-:W4:Y:S01]  /*0e80*/  LDCU UR20, c[0x0][0xc20] ;  /* 0x00018400ff1477ac */ /* 0x000f220008000800 */
[----:B------:R-:W4:Y:S01]  /*0e90*/  LDCU.64 UR16, c[0x0][0xc28] ;  /* 0x00018500ff1077ac */ /* 0x000f220008000a00 */
[----:B-1----:R-:W-:Y:S02]  /*0ea0*/  UISETP.NE.AND UP0, UPT, UR26, 0x1, UPT ;  /* 0x000000011a00788c */ /* 0x002fe4000bf05270 */
[----:B---3--:R-:W-:Y:S02]  /*0eb0*/  UIMAD.WIDE.U32 UR4, UR6, UR27, URZ ;  /* 0x0000001b060472a5 */ /* 0x008fe4000f8e00ff */
[----:B--2---:R-:W-:-:S02]  /*0ec0*/  UIMAD.WIDE.U32 UR8, UR14, UR24, URZ ;  /* 0x000000180e0872a5 */ /* 0x004fc4000f8e00ff */
[----:B----4-:R-:W-:Y:S02]  /*0ed0*/  UISETP.NE.AND UP1, UPT, UR19, 0x1, UPT ;  /* 0x000000011300788c */ /* 0x010fe4000bf25270 */
[----:B------:R-:W-:Y:S01]  /*0ee0*/  UISETP.NE.AND UP4, UPT, UR18, 0x1, UPT ;  /* 0x000000011200788c */ /* 0x000fe2000bf85270 */
[----:B------:R-:W-:Y:S01]  /*0ef0*/  UMOV UR4, UR5 ;  /* 0x0000000500047c82 */ /* 0x000fe20008000000 */
[----:B------:R-:W-:Y:S02]  /*0f00*/  UIMAD.WIDE.U32 UR10, UR22, UR27, URZ ;  /* 0x0000001b160a72a5 */ /* 0x000fe4000f8e00ff */
[----:B------:R-:W-:Y:S02]  /*0f10*/  @UP0 USHF.R.U32.HI UR6, URZ, UR20, UR4 ;  /* 0x00000014ff060299 */ /* 0x000fe40008011604 */
[----:B------:R-:W-:Y:S01]  /*0f20*/  UIMAD.WIDE.U32 UR12, UR50, UR24, URZ ;  /* 0x00000018320c72a5 */ /* 0x000fe2000f8e00ff */
[----:B------:R-:W-:Y:S02]  /*0f30*/  UMOV UR4, UR9 ;  /* 0x0000000900047c82 */ /* 0x000fe40008000000 */
[----:B------:R-:W-:Y:S01]  /*0f40*/  UMOV UR7, UR11 ;  /* 0x0000000b00077c82 */ /* 0x000fe20008000000 */
[----:B------:R-:W-:-:S02]  /*0f50*/  @UP1 USHF.R.U32.HI UR14, URZ, UR25, UR4 ;  /* 0x00000019ff0e1299 */ /* 0x000fc40008011604 */
[----:B------:R-:W-:Y:S02]  /*0f60*/  UIMAD.WIDE.U32 UR4, UR6, UR16, URZ ;  /* 0x00000010060472a5 */ /* 0x000fe4000f8e00ff */
[----:B------:R-:W-:Y:S02]  /*0f70*/  UIMAD.WIDE.U32 UR8, UR14, UR16, URZ ;  /* 0x000000100e0872a5 */ /* 0x000fe4000f8e00ff */
[----:B------:R-:W-:-:S03]  /*0f80*/  USHF.R.U32.HI UR10, URZ, UR20, UR7 ;  /* 0x00000014ff0a7299 */ /* 0x000fc60008011607 */
[----:B------:R-:W-:Y:S01]  /*0f90*/  UMOV UR4, UR5 ;  /* 0x0000000500047c82 */ /* 0x000fe20008000000 */
[----:B------:R-:W-:Y:S01]  /*0fa0*/  UMOV UR7, UR13 ;  /* 0x0000000d00077c82 */ /* 0x000fe20008000000 */
[----:B------:R-:W-:Y:S01]  /*0fb0*/  @UP4 USHF.R.U32.HI UR6, URZ, UR17, UR4 ;  /* 0x00000011ff064299 */ /* 0x000fe20008011604 */
[----:B------:R-:W-:Y:S01]  /*0fc0*/  UMOV UR5, UR9 ;  /* 0x0000000900057c82 */ /* 0x000fe20008000000 */
[----:B------:R-:W-:Y:S02]  /*0fd0*/  USHF.R.U32.HI UR7, URZ, UR25, UR7 ;  /* 0x00000019ff077299 */ /* 0x000fe40008011607 */
[----:B------:R-:W-:Y:S02]  /*0fe0*/  USEL UR4, UR22, UR10, !UP0 ;  /* 0x0000000a16047287 */ /* 0x000fe4000c000000 */
[----:B------:R-:W-:Y:S02]  /*0ff0*/  UIMAD UR6, UR6, UR18, URZ ;  /* 0x00000012060672a4 */ /* 0x000fe4000f8e02ff */
[----:B------:R-:W-:-:S02]  /*1000*/  @UP4 USHF.R.U32.HI UR14, URZ, UR17, UR5 ;  /* 0x00000011ff0e4299 */ /* 0x000fc40008011605 */
[----:B------:R-:W-:Y:S02]  /*1010*/  USEL UR5, UR50, UR7, !UP1 ;  /* 0x0000000732057287 */ /* 0x000fe4000c800000 */
[----:B------:R-:W-:Y:S02]  /*1020*/  UISETP.GE.AND UP0, UPT, UR4, UR6, UPT ;  /* 0x000000060400728c */ /* 0x000fe4000bf06270 */
[----:B------:R-:W-:Y:S02]  /*1030*/  UIMAD UR8, UR14, UR18, URZ ;  /* 0x000000120e0872a4 */ /* 0x000fe4000f8e02ff */
[----:B------:R-:W-:Y:S02]  /*1040*/  UIMAD.WIDE.U32 UR6, UR4, UR16, URZ ;  /* 0x00000010040672a5 */ /* 0x000fe4000f8e00ff */
[----:B------:R-:W-:Y:S02]  /*1050*/  UISETP.GE.OR UP0, UPT, UR5, UR8, UP0 ;  /* 0x000000080500728c */ /* 0x000fe40008706670 */
[----:B------:R-:W-:-:S02]  /*1060*/  UIMAD.WIDE.U32 UR8, UR5, UR16, URZ ;  /* 0x00000010050872a5 */ /* 0x000fc4000f8e00ff */
[----:B------:R-:W-:Y:S01]  /*1070*/  UIADD3 UR10, UPT, UPT, -UR4, URZ, URZ ;  /* 0x000000ff040a7290 */ /* 0x000fe2000fffe1ff */
[----:B------:R-:W-:Y:S02]  /*1080*/  UMOV UR6, UR7 ;  /* 0x0000000700067c82 */ /* 0x000fe40008000000 */
[----:B------:R-:W-:Y:S02]  /*1090*/  USHF.R.U32.HI UR6, URZ, UR17, UR6 ;  /* 0x00000011ff067299 */ /* 0x000fe40008011606 */
[----:B------:R-:W-:Y:S02]  /*10a0*/  UIMAD UR10, UR26, UR10, UR22 ;  /* 0x0000000a1a0a72a4 */ /* 0x000fe4000f8e0216 */
[----:B------:R-:W-:Y:S01]  /*10b0*/  USEL UR6, UR4, UR6, !UP4 ;  /* 0x0000000604067287 */ /* 0x000fe2000e000000 */
[----:B------:R-:W-:Y:S01]  /*10c0*/  @!UP0 UMOV UR7, UR9 ;  /* 0x0000000900078c82 */ /* 0x000fe20008000000 */
[----:B------:R-:W-:Y:S02]  /*10d0*/  UIADD3 UR9, UPT, UPT, -UR5, URZ, URZ ;  /* 0x000000ff05097290 */ /* 0x000fe4000fffe1ff */
[----:B------:R-:W-:-:S02]  /*10e0*/  @!UP0 USHF.R.U32.HI UR7, URZ, UR17, UR7 ;  /* 0x00000011ff078299 */ /* 0x000fc40008011607 */
[----:B------:R-:W-:Y:S02]  /*10f0*/  UIADD3 UR8, UPT, UPT, -UR6, URZ, URZ ;  /* 0x000000ff06087290 */ /* 0x000fe4000fffe1ff */
[----:B------:R-:W-:Y:S02]  /*1100*/  @!UP0 USEL UR7, UR5, UR7, !UP4 ;  /* 0x0000000705078287 */ /* 0x000fe4000e000000 */
[----:B------:R-:W-:Y:S02]  /*1110*/  UIMAD UR8, UR18, UR8, UR4 ;  /* 0x00000008120872a4 */ /* 0x000fe4000f8e0204 */
[----:B------:R-:W-:Y:S02]  /*1120*/  @!UP0 UIADD3 UR6, UPT, UPT, UR6, -UR7, URZ ;  /* 0x8000000706068290 */ /* 0x000fe4000fffe0ff */
[----:B------:R-:W-:Y:S02]  /*1130*/  @!UP0 UIMAD UR8, UR8, UR14, UR7 ;  /* 0x0000000e080882a4 */ /* 0x000fe4000f8e0207 */
[----:B------:R-:W-:-:S02]  /*1140*/  @!UP0 UIMAD UR4, UR6, UR18, UR5 ;  /* 0x00000012060482a4 */ /* 0x000fc4000f8e0205 */
[----:B------:R-:W-:Y:S02]  /*1150*/  UIMAD UR6, UR19, UR9, UR50 ;  /* 0x00000009130672a4 */ /* 0x000fe4000f8e0232 */
[----:B------:R-:W-:Y:S01]  /*1160*/  UIMAD UR22, UR4, UR26, UR10 ;  /* 0x0000001a041672a4 */ /* 0x000fe2000f8e020a */
[----:B------:R-:W-:Y:S02]  /*1170*/  @!UP0 UMOV UR5, UR8 ;  /* 0x0000000800058c82 */ /* 0x000fe40008000000 */
[----:B------:R-:W-:-:S12]  /*1180*/  UIMAD UR50, UR5, UR19, UR6 ;  /* 0x00000013053272a4 */ /* 0x000fd8000f8e0206 */
.L_x_14:
[----:B------:R-:W1:Y:S02]  /*1190*/  LDCU UR4, c[0x0][0xc30] ;  /* 0x00018600ff0477ac */ /* 0x000e640008000800 */
[----:B-1----:R-:W-:-:S09]  /*11a0*/  UISETP.NE.AND UP0, UPT, UR4, 0x1, UPT ;  /* 0x000000010400788c */ /* 0x002fd2000bf05270 */
[----:B------:R-:W-:Y:S05]  /*11b0*/  BRA.U UP0, `(.L_x_15) ;  /* 0x0000000100447547 */ /* 0x000fea000b800000 */
[----:B------:R-:W1:Y:S01]  /*11c0*/  LDCU.128 UR8, c[0x0][0xc10] ;  /* 0x00018200ff0877ac */ /* 0x000e620008000c00 */
[----:B------:R-:W2:Y:S01]  /*11d0*/  LDCU UR12, c[0x0][0xc0c] ;  /* 0x00018180ff0c77ac */ /* 0x000ea20008000800 */
[----:B------:R-:W3:Y:S01]  /*11e0*/  LDCU UR13, c[0x0][0xc20] ;  /* 0x00018400ff0d77ac */ /* 0x000ee20008000800 */
[----:B-1----:R-:W-:Y:S02]  /*11f0*/  UIMAD.WIDE.U32 UR6, UR50, UR8, URZ ;  /* 0x00000008320672a5 */ /* 0x002fe4000f8e00ff */
[----:B------:R-:W-:Y:S02]  /*1200*/  UIMAD.WIDE.U32 UR4, UR22, UR11, URZ ;  /* 0x0000000b160472a5 */ /* 0x000fe4000f8e00ff */
[----:B--2---:R-:W-:Y:S02]  /*1210*/  UISETP.NE.AND UP1, UPT, UR12, 0x1, UPT ;  /* 0x000000010c00788c */ /* 0x004fe4000bf25270 */
[----:B------:R-:W-:Y:S01]  /*1220*/  UISETP.NE.AND UP0, UPT, UR10, 0x1, UPT ;  /* 0x000000010a00788c */ /* 0x000fe2000bf05270 */
[----:B------:R-:W-:-:S02]  /*1230*/  UMOV UR6, UR7 ;  /* 0x0000000700067c82 */ /* 0x000fc40008000000 */
[----:B------:R-:W-:Y:S01]  /*1240*/  UMOV UR4, UR5 ;  /* 0x0000000500047c82 */ /* 0x000fe20008000000 */
[----:B------:R-:W-:Y:S02]  /*1250*/  USHF.R.U32.HI UR6, URZ, UR9, UR6 ;  /* 0x00000009ff067299 */ /* 0x000fe40008011606 */
[----:B---3--:R-:W-:Y:S02]  /*1260*/  USHF.R.U32.HI UR4, URZ, UR13, UR4 ;  /* 0x0000000dff047299 */ /* 0x008fe40008011604 */
[----:B------:R-:W-:Y:S02]  /*1270*/  USEL UR5, UR50, UR6, !UP1 ;  /* 0x0000000632057287 */ /* 0x000fe4000c800000 */
[----:B------:R-:W-:-:S04]  /*1280*/  USEL UR4, UR22, UR4, !UP0 ;  /* 0x0000000416047287 */ /* 0x000fc8000c000000 */
[----:B------:R-:W-:Y:S02]  /*1290*/  UIADD3 UR6, UPT, UPT, UR5, -UR4, URZ ;  /* 0x8000000405067290 */ /* 0x000fe4000fffe0ff */
[----:B------:R-:W-:Y:S02]  /*12a0*/  UIADD3 UR4, UPT, UPT, -UR5, UR4, URZ ;  /* 0x0000000405047290 */ /* 0x000fe4000fffe1ff */
[----:B------:R-:W-:Y:S02]  /*12b0*/  UIMAD UR22, UR6, UR10, UR22 ;  /* 0x0000000a061672a4 */ /* 0x000fe4000f8e0216 */
[----:B------:R-:W-:-:S12]  /*12c0*/  UIMAD UR50, UR4, UR12, UR50 ;  /* 0x0000000c043272a4 */ /* 0x000fd8000f8e0232 */
.L_x_15:
[----:B------:R-:W-:Y:S01]  /*12d0*/  BAR.SYNC.DEFER_BLOCKING 0x0 ;  /* 0x0000000000007b1d */ /* 0x000fe20000010000 */
[----:B------:R-:W-:Y:S01]  /*12e0*/  UISETP.NE.AND UP0, UPT, UR15, 0x2, UPT ;  /* 0x000000020f00788c */ /* 0x000fe2000bf05270 */
[----:B------:R-:W-:Y:S02]  /*12f0*/  ISETP.NE.OR P2, PT, R0, 0x2, !P2 ;  /* 0x000000020000780c */ /* 0x000fe40005745670 */
[----:B------:R-:W-:Y:S02]  /*1300*/  LOP3.LUT R0, R99, 0x1f, RZ, 0xc0, !PT ;  /* 0x0000001f63007812 */ /* 0x000fe400078ec0ff */
[----:B------:R-:W1:Y:S04]  /*1310*/  LDCU UR39, c[0x0][0xc24] ;  /* 0x00018480ff2777ac */ /* 0x000e680008000800 */
[----:B------:R-:W-:Y:S05]  /*1320*/  BRA.U UP0, `(.L_x_16) ;  /* 0x0000001900d87547 */ /* 0x000fea000b800000 */
[----:B------:R-:W2:Y:S01]  /*1330*/  LDCU UR5, c[0x0][0x388] ;  /* 0x00007100ff0577ac */ /* 0x000ea20008000800 */
[----:B------:R-:W-:Y:S01]  /*1340*/  PLOP3.LUT P1, PT, PT, PT, UP2, 0x80, 0x8 ;  /* 0x000000000008781c */ /* 0x000fe20003f2f028 */
[----:B------:R-:W-:Y:S01]  /*1350*/  IMAD.MOV.U32 R2, RZ, RZ, RZ ;  /* 0x000000ffff027224 */ /* 0x000fe200078e00ff */
[----:B------:R-:W-:Y:S01]  /*1360*/  ISETP.EQ.OR P3, PT, R0, RZ, P2 ;  /* 0x000000ff0000720c */ /* 0x000fe20001762670 */
[----:B------:R-:W3:Y:S01]  /*1370*/  LDCU UR8, c[0x0][0x38c] ;  /* 0x00007180ff0877ac */ /* 0x000ee20008000800 */
[----:B------:R-:W-:Y:S01]  /*1380*/  PLOP3.LUT P1, PT, P1, PT, PT, 0x8, 0x80 ;  /* 0x000000000080781c */ /* 0x000fe20000f2e170 */
[----:B------:R-:W4:Y:S01]  /*1390*/  LDCU.64 UR6, c[0x0][0x390] ;  /* 0x00007200ff0677ac */ /* 0x000f220008000a00 */
[----:B------:R-:W1:Y:S01]  /*13a0*/  LDCU UR53, c[0x0][0x370] ;  /* 0x00006e00ff3577ac */ /* 0x000e620008000800 */
[----:B------:R-:W1:Y:S01]  /*13b0*/  LDCU.64 UR42, c[0x0][0x348] ;  /* 0x00006900ff2a77ac */ /* 0x000e620008000a00 */
[----:B--2---:R-:W-:Y:S01]  /*13c0*/  UIADD3 UR5, UPT, UPT, UR5, 0x3f, URZ ;  /* 0x0000003f05057890 */ /* 0x004fe2000fffe0ff */
[----:B------:R-:W2:Y:S03]  /*13d0*/  LDCU UR52, c[0x0][0x374] ;  /* 0x00006e80ff3477ac */ /* 0x000ea60008000800 */
[----:B------:R-:W-:Y:S01]  /*13e0*/  USHF.R.S32.HI UR4, URZ, 0x1f, UR5 ;  /* 0x0000001fff047899 */ /* 0x000fe20008011405 */
[----:B------:R-:W-:Y:S01]  /*13f0*/  UMOV UR26, 0x1 ;  /* 0x00000001001a7882 */ /* 0x000fe20000000000 */
[----:B------:R-:W-:-:S02]  /*1400*/  UMOV UR31, URZ ;  /* 0x000000ff001f7c82 */ /* 0x000fc40008000000 */
[----:B------:R-:W-:Y:S01]  /*1410*/  ULEA.HI UR4, UR4, UR5, URZ, 0x6 ;  /* 0x0000000504047291 */ /* 0x000fe2000f8f30ff */
[----:B------:R-:W-:Y:S01]  /*1420*/  UMOV UR36, URZ ;  /* 0x000000ff00247c82 */ /* 0x000fe20008000000 */
[----:B------:R-:W-:Y:S02]  /*1430*/  UMOV UR38, URZ ;  /* 0x000000ff00267c82 */ /* 0x000fe40008000000 */
[----:B------:R-:W-:-:S04]  /*1440*/  USHF.R.S32.HI UR4, URZ, 0x6, UR4 ;  /* 0x00000006ff047899 */ /* 0x000fc80008011404 */
[----:B---3--:R-:W-:-:S04]  /*1450*/  UIMAD UR4, UR4, UR8, URZ ;  /* 0x00000008040472a4 */ /* 0x008fc8000f8e02ff */
[----:B----4-:R-:W-:-:S04]  /*1460*/  UIMAD UR4, UR4, UR6, URZ ;  /* 0x00000006040472a4 */ /* 0x010fc8000f8e02ff */
[----:B------:R-:W-:-:S04]  /*1470*/  UIMAD UR54, UR4, UR7, URZ ;  /* 0x00000007043672a4 */ /* 0x000fc8000f8e02ff */
[----:B------:R-:W-:Y:S02]  /*1480*/  UISETP.NE.AND UP1, UPT, UR54, URZ, UPT ;  /* 0x000000ff3600728c */ /* 0x000fe4000bf25270 */
[----:B------:R-:W-:-:S04]  /*1490*/  UISETP.LT.U32.AND UP0, UPT, UR54, 0x8, UPT ;  /* 0x000000083600788c */ /* 0x000fc8000bf01070 */
[----:B------:R-:W-:-:S04]  /*14a0*/  USEL UR4, UR54, 0x8, UP0 ;  /* 0x0000000836047887 */ /* 0x000fc80008000000 */
[----:B------:R-:W-:Y:S02]  /*14b0*/  UIADD3 UR5, UPT, UPT, UR4, -0x1, URZ ;  /* 0xffffffff04057890 */ /* 0x000fe4000fffe0ff */
[----:B------:R-:W-:Y:S02]  /*14c0*/  @!UP1 UIADD3 UR5, UPT, UPT, UR4, URZ, URZ ;  /* 0x000000ff04059290 */ /* 0x000fe4000fffe0ff */
[----:B------:R-:W-:Y:S02]  /*14d0*/  UIADD3 UR51, UPT, UPT, UR54, -UR4, URZ ;  /* 0x8000000436337290 */ /* 0x000fe4000fffe0ff */
[----:B-12---:R-:W-:-:S12]  /*14e0*/  UIADD3 UR55, UPT, UPT, UR5, 0x1, URZ ;  /* 0x0000000105377890 */ /* 0x006fd8000fffe0ff */
.L_x_32:
[----:B------:R-:W1:Y:S01]  /*14f0*/  S2UR UR30, SR_CgaCtaId ;  /* 0x00000000001e79c3 */ /* 0x000e620000008800 */
[----:B------:R-:W-:Y:S01]  /*1500*/  UMOV UR4, 0x400 ;  /* 0x0000040000047882 */ /* 0x000fe20000000000 */
[----:B------:R-:W-:Y:S01]  /*1510*/  MOV R0, UR26 ;  /* 0x0000001a00007c02 */ /* 0x000fe20008000f00 */
[----:B------:R-:W-:Y:S02]  /*1520*/  UISETP.NE.AND UP0, UPT, UR54, URZ, UPT ;  /* 0x000000ff3600728c */ /* 0x000fe4000bf05270 */
[----:B------:R-:W-:Y:S01]  /*1530*/  USHF.L.U32 UR19, UR22, 0x6, URZ ;  /* 0x0000000616137899 */ /* 0x000fe200080006ff */
[----:B------:R-:W-:Y:S01]  /*1540*/  SHF.L.U32 R0, R0, 0x1f, RZ ;  /* 0x0000001f00007819 */ /* 0x000fe200000006ff */
[----:B------:R-:W-:Y:S01]  /*1550*/  USHF.L.U32 UR44, UR50, 0x7, URZ ;  /* 0x00000007322c7899 */ /* 0x000fe200080006ff */
[----:B------:R-:W-:Y:S01]  /*1560*/  UMOV UR27, URZ ;  /* 0x000000ff001b7c82 */ /* 0x000fe20008000000 */
[----:B------:R-:W-:Y:S01]  /*1570*/  UMOV UR22, URZ ;  /* 0x000000ff00167c82 */ /* 0x000fe20008000000 */
[----:B------:R-:W-:Y:S01]  /*1580*/  UMOV UR21, URZ ;  /* 0x000000ff00157c82 */ /* 0x000fe20008000000 */
[----:B------:R-:W-:Y:S01]  /*1590*/  UMOV UR20, URZ ;  /* 0x000000ff00147c82 */ /* 0x000fe20008000000 */
[----:B-1----:R-:W-:-:S04]  /*15a0*/  ULEA UR30, UR30, UR4, 0x18 ;  /* 0x000000041e1e7291 */ /* 0x002fc8000f8ec0ff */
[----:B------:R-:W-:-:S09]  /*15b0*/  ULEA UR4, UR31, UR30, 0x3 ;  /* 0x0000001e1f047291 */ /* 0x000fd2000f8e18ff */
[----:B------:R1:W2:Y:S01]  /*15c0*/  SYNCS.PHASECHK.TRANS64.TRYWAIT P0, [UR4+0x40], R0 ;  /* 0x00004000ff0075a7 */ /* 0x0002a20008001104 */
[----:B------:R-:W-:Y:S05]  /*15d0*/  BRA.U !UP0, `(.L_x_17) ;  /* 0x0000000508987547 */ /* 0x000fea000b800000 */
[----:B------:R-:W3:Y:S01]  /*15e0*/  LDCU.128 UR12, c[0x0][0x480] ;  /* 0x00009000ff0c77ac */ /* 0x000ee20008000c00 */
[----:B------:R-:W4:Y:S01]  /*15f0*/  LDCU.128 UR8, c[0x0][0x490] ;  /* 0x00009200ff0877ac */ /* 0x000f220008000c00 */
[----:B------:R-:W1:Y:S01]  /*1600*/  LDCU.64 UR20, c[0x0][0x4c0] ;  /* 0x00009800ff1477ac */ /* 0x000e620008000a00 */
[----:B------:R-:W1:Y:S01]  /*1610*/  LDCU.64 UR16, c[0x0][0x4f0] ;  /* 0x00009e00ff1077ac */ /* 0x000e620008000a00 */
[----:B------:R-:W1:Y:S01]  /*1620*/  LDCU UR18, c[0x0][0x4c8] ;  /* 0x00009900ff1277ac */ /* 0x000e620008000800 */
[----:B---3--:R-:W-:Y:S02]  /*1630*/  UIMAD.WIDE.U32 UR4, UR44, UR13, URZ ;  /* 0x0000000d2c0472a5 */ /* 0x008fe4000f8e00ff */
[----:B------:R-:W-:Y:S02]  /*1640*/  UISETP.NE.AND UP0, UPT, UR12, 0x1, UPT ;  /* 0x000000010c00788c */ /* 0x000fe4000bf05270 */
[----:B------:R-:W-:Y:S01]  /*1650*/  USHF.R.U32.HI UR5, URZ, UR14, UR5 ;  /* 0x0000000eff057299 */ /* 0x000fe20008011605 */
[----:B------:R-:W3:Y:S03]  /*1660*/  LDCU UR45, c[0x0][0x38c] ;  /* 0x00007180ff2d77ac */ /* 0x000ee60008000800 */
[----:B------:R-:W-:-:S02]  /*1670*/  USEL UR5, UR44, UR5, !UP0 ;  /* 0x000000052c057287 */ /* 0x000fc4000c000000 */
[----:B------:R-:W-:Y:S02]  /*1680*/  UISETP.NE.AND UP0, UPT, UR15, 0x1, UPT ;  /* 0x000000010f00788c */ /* 0x000fe4000bf05270 */
[----:B----4-:R-:W-:Y:S01]  /*1690*/  UIMAD.WIDE.U32 UR6, UR5, UR8, URZ ;  /* 0x00000008050672a5 */ /* 0x010fe2000f8e00ff */
[----:B------:R-:W4:Y:S01]  /*16a0*/  LDCU UR8, c[0x0][0x4a0] ;  /* 0x00009400ff0877ac */ /* 0x000f220008000800 */
[----:B------:R-:W1:Y:S05]  /*16b0*/  LDCU UR23, c[0x0][0x4cc] ;  /* 0x00009980ff1777ac */ /* 0x000e6a0008000800 */
[----:B------:R-:W-:Y:S01]  /*16c0*/  UMOV UR4, UR7 ;  /* 0x0000000700047c82 */ /* 0x000fe20008000000 */
[----:B------:R-:W1:Y:S01]  /*16d0*/  LDCU.64 UR40, c[0x0][0x390] ;  /* 0x00007200ff2877ac */ /* 0x000e620008000a00 */
[----:B------:R-:W-:Y:S01]  /*16e0*/  USHF.R.U32.HI UR4, URZ, UR9, UR4 ;  /* 0x00000009ff047299 */ /* 0x000fe20008011604 */
[----:B------:R-:W1:Y:S03]  /*16f0*/  LDCU UR9, c[0x0][0x4ec] ;  /* 0x00009d80ff0977ac */ /* 0x000e660008000800 */
[----:B------:R-:W-:-:S02]  /*1700*/  USEL UR4, UR5, UR4, !UP0 ;  /* 0x0000000405047287 */ /* 0x000fc4000c000000 */
[----:B------:R-:W-:Y:S02]  /*1710*/  UISETP.NE.AND UP0, UPT, UR10, 0x1, UPT ;  /* 0x000000010a00788c */ /* 0x000fe4000bf05270 */
[----:B------:R-:W-:Y:S01]  /*1720*/  UIMAD.WIDE.U32 UR6, UR4, UR11, URZ ;  /* 0x0000000b040672a5 */ /* 0x000fe2000f8e00ff */
[----:B------:R-:W1:Y:S01]  /*1730*/  LDCU.64 UR24, c[0x0][0x4d0] ;  /* 0x00009a00ff1877ac */ /* 0x000e620008000a00 */
[----:B------:R-:W-:-:S05]  /*1740*/  UIADD3 UR38, UPT, UPT, UR55, UR36, URZ ;  /* 0x0000002437267290 */ /* 0x000fca000fffe0ff */
[----:B------:R-:W-:Y:S01]  /*1750*/  UMOV UR6, UR7 ;  /* 0x0000000700067c82 */ /* 0x000fe20008000000 */
[----:B------:R-:W-:Y:S02]  /*1760*/  UIADD3 UR7, UPT, UPT, -UR4, URZ, URZ ;  /* 0x000000ff04077290 */ /* 0x000fe4000fffe1ff */
[----:B----4-:R-:W-:Y:S02]  /*1770*/  USHF.R.U32.HI UR6, URZ, UR8, UR6 ;  /* 0x00000008ff067299 */ /* 0x010fe40008011606 */
[----:B------:R-:W-:Y:S02]  /*1780*/  UIADD3 UR8, UPT, UPT, -UR5, URZ, URZ ;  /* 0x000000ff05087290 */ /* 0x000fe4000fffe1ff */
[----:B------:R-:W-:Y:S02]  /*1790*/  USEL UR14, UR4, UR6, !UP0 ;  /* 0x00000006040e7287 */ /* 0x000fe4000c000000 */
[----:B------:R-:W-:Y:S02]  /*17a0*/  UIMAD UR7, UR15, UR7, UR5 ;  /* 0x000000070f0772a4 */ /* 0x000fe4000f8e0205 */
[----:B------:R-:W-:-:S02]  /*17b0*/  UIADD3 UR6, UPT, UPT, -UR14, URZ, URZ ;  /* 0x000000ff0e067290 */ /* 0x000fc4000fffe1ff */
[----:B------:R-:W-:Y:S02]  /*17c0*/  UIMAD UR8, UR12, UR8, UR44 ;  /* 0x000000080c0872a4 */ /* 0x000fe4000f8e022c */
[----:B------:R-:W-:Y:S02]  /*17d0*/  UIMAD UR13, UR10, UR6, UR4 ;  /* 0x000000060a0d72a4 */ /* 0x000fe4000f8e0204 */
[----:B-1----:R-:W-:Y:S02]  /*17e0*/  UIMAD UR11, UR8, UR20, UR9 ;  /* 0x00000014080b72a4 */ /* 0x002fe4000f8e0209 */
[----:B------:R-:W-:Y:S01]  /*17f0*/  UIMAD UR12, UR7, UR21, UR16 ;  /* 0x00000015070c72a4 */ /* 0x000fe2000f8e0210 */
[----:B------:R-:W1:Y:S02]  /*1800*/  LDCU.64 UR4, c[0x0][0x4f8] ;  /* 0x00009f00ff0477ac */ /* 0x000e640008000a00 */
[----:B------:R-:W4:Y:S01]  /*1810*/  LDCU UR6, c[0x0][0x500] ;  /* 0x0000a000ff0677ac */ /* 0x000f220008000800 */
[----:B------:R-:W-:Y:S01]  /*1820*/  UIMAD UR13, UR13, UR18, UR17 ;  /* 0x000000120d0d72a4 */ /* 0x000fe2000f8e0211 */
[----:B------:R-:W-:Y:S01]  /*1830*/  UMOV UR27, URZ ;  /* 0x000000ff001b7c82 */ /* 0x000fe20008000000 */
[----:B------:R-:W-:Y:S01]  /*1840*/  UMOV UR7, UR31 ;  /* 0x0000001f00077c82 */ /* 0x000fe20008000000 */
[----:B------:R-:W-:Y:S01]  /*1850*/  UMOV UR20, URZ ;  /* 0x000000ff00147c82 */ /* 0x000fe20008000000 */
[----:B------:R-:W-:Y:S01]  /*1860*/  UMOV UR21, URZ ;  /* 0x000000ff00157c82 */ /* 0x000fe20008000000 */
[----:B---3--:R-:W-:-:S07]  /*1870*/  UMOV UR22, URZ ;  /* 0x000000ff00167c82 */ /* 0x008fce0008000000 */
.L_x_22:
[----:B------:R-:W-:Y:S01]  /*1880*/  @!P2 MOV R3, 0x6000 ;  /* 0x000060000003a802 */ /* 0x000fe20000000f00 */
[----:B------:R-:W-:Y:S01]  /*1890*/  ULEA UR9, UR7, UR30, 0x3 ;  /* 0x0000001e07097291 */ /* 0x000fe2000f8e18ff */
[----:B-12---:R-:W-:Y:S11]  /*18a0*/  @P0 BRA `(.L_x_18) ;  /* 0x0000000000100947 */ /* 0x006ff60003800000 */
[----:B------:R-:W-:Y:S04]  /*18b0*/  MOV R0, UR26 ;  /* 0x0000001a00007c02 */ /* 0x000fe80008000f00 */
[----:B------:R-:W-:Y:S04]  /*18c0*/  SHF.L.U32 R5, R0, 0x1f, RZ ;  /* 0x0000001f00057819 */ /* 0x000fe800000006ff */
[----:B------:R-:W2:Y:S02]  /*18d0*/  SYNCS.PHASECHK.TRANS64.TRYWAIT P0, [UR9+0x40], R5 ;  /* 0x00004005ff0075a7 */ /* 0x000ea40008001109 */
[----:B--2---:R-:W-:Y:S05]  /*18e0*/  @!P0 BRA `(.L_x_19) ;  /* 0x0000006800548947 */ /* 0x004fea0003800000 */
.L_x_18:
[----:B------:R3:W-:Y:S01]  /*18f0*/  @!P2 SYNCS.ARRIVE.TRANS64 RZ, [UR9], R3 ;  /* 0x00000003ffffa9a7 */ /* 0x0007e20008000009 */
[----:B------:R-:W-:Y:S04]  /*1900*/  BSSY.RECONVERGENT B0, `(.L_x_20) ;  /* 0x0000003000007945 */ /* 0x000fe80003800200 */
[----:B------:R-:W-:Y:S05]  /*1910*/  @P3 BRA `(.L_x_21) ;  /* 0x0000000000043947 */ /* 0x000fea0003800000 */
[----:B-1--4-:R-:W-:Y:S05]  /*1920*/  BPT.TRAP 0x1 ;  /* 0x000000040000795c */ /* 0x012fea0000300000 */
.L_x_21:
[----:B-1--4-:R-:W-:Y:S05]  /*1930*/  BSYNC.RECONVERGENT B0 ;  /* 0x0000000000007941 */ /* 0x012fea0003800200 */
.L_x_20:
[----:B------:R-:W-:Y:S02]  /*1940*/  UIADD3 UR8, UPT, UPT, UR7, 0x1, URZ ;  /* 0x0000000107087890 */ /* 0x000fe4000fffe0ff */
[----:B------:R-:W-:Y:S02]  /*1950*/  UIMAD UR15, UR20, UR23, UR4 ;  /* 0x00000017140f72a4 */ /* 0x000fe4000f8e0204 */
[----:B------:R-:W-:Y:S02]  /*1960*/  UISETP.NE.AND UP0, UPT, UR8, 0x8, UPT ;  /* 0x000000080800788c */ /* 0x000fe4000bf05270 */
[----:B------:R-:W-:Y:S02]  /*1970*/  ULEA UR17, UR7, UR30, 0xe ;  /* 0x0000001e07117291 */ /* 0x000fe4000f8e70ff */
[----:B------:R-:W-:Y:S02]  /*1980*/  USEL UR10, URZ, 0x1, UP0 ;  /* 0x00000001ff0a7887 */ /* 0x000fe40008000000 */
[----:B------:R-:W-:Y:S02]  /*1990*/  USEL UR31, UR8, URZ, UP0 ;  /* 0x000000ff081f7287 */ /* 0x000fe40008000000 */
[----:B------:R-:W-:Y:S02]  /*19a0*/  ULOP3.LUT UR26, UR26, UR10, URZ, 0x3c, !UPT ;  /* 0x0000000a1a1a7292 */ /* 0x000fe4000f8e3cff */
[----:B------:R-:W-:Y:S02]  /*19b0*/  ULEA UR8, UR31, UR30, 0x3 ;  /* 0x0000001e1f087291 */ /* 0x000fe4000f8e18ff */
[----:B------:R-:W-:Y:S02]  /*19c0*/  ULEA UR16, UR7, UR30, 0xd ;  /* 0x0000001e07107291 */ /* 0x000fe4000f8e68ff */
[----:B------:R-:W-:Y:S01]  /*19d0*/  UIADD3 UR34, UP0, UPT, UR42, 0x80, URZ ;  /* 0x000000802a227890 */ /* 0x000fe2000ff1e0ff */
[----:B--2---:R-:W-:Y:S01]  /*19e0*/  MOV R0, UR26 ;  /* 0x0000001a00007c02 */ /* 0x004fe20008000f00 */
[----:B------:R-:W-:Y:S02]  /*19f0*/  USHF.L.U32 UR10, UR27, 0x6, URZ ;  /* 0x000000061b0a7899 */ /* 0x000fe400080006ff */
[----:B------:R-:W-:Y:S01]  /*1a00*/  UIADD3.X UR35, UPT, UPT, URZ, UR43, URZ, UP0, !UPT ;  /* 0x0000002bff237290 */ /* 0x000fe200087fe4ff */
[----:B---3--:R-:W-:Y:S01]  /*1a10*/  SHF.L.U32 R3, R0, 0x1f, RZ ;  /* 0x0000001f00037819 */ /* 0x008fe200000006ff */
[----:B------:R-:W-:Y:S02]  /*1a20*/  UIADD3 UR32, UP3, UPT, UR42, 0x200, URZ ;  /* 0x000002002a207890 */ /* 0x000fe4000ff7e0ff */
[----:B------:R-:W-:Y:S01]  /*1a30*/  UIADD3 UR16, UPT, UPT, UR16, 0x26400, URZ ;  /* 0x0002640010107890 */ /* 0x000fe2000fffe0ff */
[----:B------:R3:W1:Y:S01]  /*1a40*/  SYNCS.PHASECHK.TRANS64.TRYWAIT P0, [UR8+0x40], R3 ;  /* 0x00004003ff0075a7 */ /* 0x0006620008001108 */
[----:B------:R-:W-:Y:S02]  /*1a50*/  UIMAD UR8, UR21, UR24, UR5 ;  /* 0x00000018150872a4 */ /* 0x000fe4000f8e0205 */
[----:B------:R-:W-:Y:S02]  /*1a60*/  UIMAD UR7, UR22, UR25, UR6 ;  /* 0x00000019160772a4 */ /* 0x000fe4000f8e0206 */
[----:B------:R-:W-:Y:S02]  /*1a70*/  ULEA UR15, UR8, UR15, 0x5 ;  /* 0x0000000f080f7291 */ /* 0x000fe4000f8e28ff */
[----:B------:R-:W-:Y:S02]  /*1a80*/  UIADD3 UR8, UPT, UPT, UR17, 0x6400, URZ ;  /* 0x0000640011087890 */ /* 0x000fe4000fffe0ff */
[----:B------:R-:W-:Y:S02]  /*1a90*/  ULEA UR7, UR7, UR15, 0xa ;  /* 0x0000000f07077291 */ /* 0x000fe4000f8e50ff */
[----:B------:R-:W-:Y:S02]  /*1aa0*/  UIADD3.X UR33, UPT, UPT, URZ, UR43, URZ, UP3, !UPT ;  /* 0x0000002bff217290 */ /* 0x000fe40009ffe4ff */
[----:B------:R-:W-:Y:S02]  /*1ab0*/  UPRMT UR7, UR7, 0x5410, URZ ;  /* 0x0000541007077896 */ /* 0x000fe400080000ff */
[----:B------:R-:W-:Y:S02]  /*1ac0*/  UIADD3 UR37, UPT, UPT, UR20, 0x1, URZ ;  /* 0x0000000114257890 */ /* 0x000fe4000fffe0ff */
[----:B------:R-:W-:Y:S02]  /*1ad0*/  UIADD3 UR29, UPT, UPT, UR21, 0x1, URZ ;  /* 0x00000001151d7890 */ /* 0x000fe4000fffe0ff */
[----:B------:R-:W-:Y:S02]  /*1ae0*/  UISETP.NE.AND UP2, UPT, UR37, UR45, UPT ;  /* 0x0000002d2500728c */ /* 0x000fe4000bf45270 */
[----:B------:R-:W-:Y:S01]  /*1af0*/  UIADD3 UR28, UPT, UPT, UR22, 0x1, URZ ;  /* 0x00000001161c7890 */ /* 0x000fe2000fffe0ff */
[----:B------:R2:W-:Y:S01]  /*1b00*/  UTMALDG.5D.IM2COL [UR8], [UR34], UR7 ;  /* 0x00000008220073b4 */ /* 0x0005e20008060007 */
[----:B------:R-:W-:Y:S01]  /*1b10*/  UIADD3 UR36, UPT, UPT, UR36, 0x1, URZ ;  /* 0x0000000124247890 */ /* 0x000fe2000fffe0ff */
[----:B------:R-:W-:Y:S01]  /*1b20*/  UMOV UR46, 0x0 ;  /* 0x00000000002e7882 */ /* 0x000fe20000000000 */
[----:B------:R-:W-:Y:S01]  /*1b30*/  UMOV UR47, 0x10000000 ;  /* 0x10000000002f7882 */ /* 0x000fe20000000000 */
[----:B------:R-:W-:Y:S01]  /*1b40*/  UMOV UR17, UR9 ;  /* 0x0000000900117c82 */ /* 0x000fe20008000000 */
[----:B------:R-:W-:Y:S03]  /*1b50*/  UMOV UR18, UR10 ;  /* 0x0000000a00127c82 */ /* 0x000fe60008000000 */
[----:B------:R-:W-:Y:S01]  /*1b60*/  @UP2 UIADD3 UR29, UPT, UPT, UR21, URZ, URZ ;  /* 0x000000ff151d2290 */ /* 0x000fe2000fffe0ff */
[----:B------:R4:W-:Y:S03]  /*1b70*/  UTMALDG.5D [UR16], [UR32], desc[UR46] ;  /* 0x00002e10200075b4 */ /* 0x0009e60008021000 */
[----:B------:R-:W-:Y:S11]  /*1b80*/  UISETP.NE.AND UP1, UPT, UR29, UR40, UPT ;  /* 0x000000281d00728c */ /* 0x000ff6000bf25270 */
[----:B------:R-:W-:Y:S04]  /*1b90*/  @UP1 UIADD3 UR28, UPT, UPT, UR22, URZ, URZ ;  /* 0x000000ff161c1290 */ /* 0x000fe8000fffe0ff */
[----:B------:R-:W-:Y:S02]  /*1ba0*/  UISETP.NE.AND UP0, UPT, UR28, UR41, UPT ;  /* 0x000000291c00728c */ /* 0x000fe4000bf05270 */
[----:B--2---:R-:W-:Y:S09]  /*1bb0*/  UIADD3 UR8, UPT, UPT, UR27, 0x1, URZ ;  /* 0x000000011b087890 */ /* 0x004ff2000fffe0ff */
[----:B------:R-:W-:Y:S01]  /*1bc0*/  @UP0 UIADD3 UR8, UPT, UPT, UR27, URZ, URZ ;  /* 0x000000ff1b080290 */ /* 0x000fe2000fffe0ff */
[----:B------:R-:W-:Y:S06]  /*1bd0*/  UMOV UR7, UR31 ;  /* 0x0000001f00077c82 */ /* 0x000fec0008000000 */
[----:B------:R-:W-:Y:S01]  /*1be0*/  UMOV UR27, UR8 ;  /* 0x00000008001b7c82 */ /* 0x000fe20008000000 */
[----:B----4-:R-:W-:Y:S02]  /*1bf0*/  USEL UR22, UR28, URZ, UP0 ;  /* 0x000000ff1c167287 */ /* 0x010fe40008000000 */
[----:B------:R-:W-:Y:S02]  /*1c00*/  UISETP.NE.AND UP0, UPT, UR36, UR38, UPT ;  /* 0x000000262400728c */ /* 0x000fe4000bf05270 */
[----:B------:R-:W-:Y:S02]  /*1c10*/  USEL UR20, UR37, URZ, UP2 ;  /* 0x000000ff25147287 */ /* 0x000fe40009000000 */
[----:B------:R-:W-:Y:S05]  /*1c20*/  USEL UR21, UR29, URZ, UP1 ;  /* 0x000000ff1d157287 */ /* 0x000fea0008800000 */
[----:B---3--:R-:W-:Y:S07]  /*1c30*/  BRA.U UP0, `(.L_x_22) ;  /* 0xfffffffd00107547 */ /* 0x008fee000b83ffff */
.L_x_17:
[----:B------:R-:W-:Y:S01]  /*1c40*/  ULEA UR4, UR31, UR30, 0x3 ;  /* 0x0000001e1f047291 */ /* 0x000fe2000f8e18ff */
[----:B-1----:R-:W-:Y:S01]  /*1c50*/  MOV R0, UR26 ;  /* 0x0000001a00007c02 */ /* 0x002fe20008000f00 */
[----:B------:R-:W-:Y:S01]  /*1c60*/  @!P1 SYNCS.ARRIVE.TRANS64.A1T0 RZ, [UR30+0xb8], RZ ;  /* 0x0000b8ffffff99a7 */ /* 0x000fe2000810001e */
[----:B------:R-:W-:Y:S02]  /*1c70*/  UISETP.GE.AND UP0, UPT, UR51, 0x1, UPT ;  /* 0x000000013300788c */ /* 0x000fe4000bf06270 */
[----:B------:R-:W-:-:S04]  /*1c80*/  SHF.L.U32 R0, R0, 0x1f, RZ ;  /* 0x0000001f00007819 */ /* 0x000fc800000006ff */
[----:B--2---:R1:W2:Y:S03]  /*1c90*/  SYNCS.PHASECHK.TRANS64.TRYWAIT P0, [UR4+0x40], R0 ;  /* 0x00004000ff0075a7 */ /* 0x0042a60008001104 */
[----:B------:R-:W-:Y:S05]  /*1ca0*/  BRA.U !UP0, `(.L_x_23) ;  /* 0x0000000508907547 */ /* 0x000fea000b800000 */
[----:B------:R-:W3:Y:S01]  /*1cb0*/  LDCU.128 UR8, c[0x0][0x480] ;  /* 0x00009000ff0877ac */ /* 0x000ee20008000c00 */
[----:B------:R-:W4:Y:S01]  /*1cc0*/  LDCU.128 UR32, c[0x0][0x490] ;  /* 0x00009200ff2077ac */ /* 0x000f220008000c00 */
[----:B------:R-:W1:Y:S01]  /*1cd0*/  LDCU.64 UR28, c[0x0][0x4c0] ;  /* 0x00009800ff1c77ac */ /* 0x000e620008000a00 */
[----:B------:R-:W1:Y:S01]  /*1ce0*/  LDCU UR13, c[0x0][0x4c8] ;  /* 0x00009900ff0d77ac */ /* 0x000e620008000800 */
[----:B------:R-:W1:Y:S01]  /*1cf0*/  LDCU.64 UR16, c[0x0][0x4f0] ;  /* 0x00009e00ff1077ac */ /* 0x000e620008000a00 */
[----:B---3--:R-:W-:Y:S02]  /*1d00*/  UIMAD.WIDE.U32 UR4, UR44, UR9, URZ ;  /* 0x000000092c0472a5 */ /* 0x008fe4000f8e00ff */
[----:B------:R-:W-:Y:S02]  /*1d10*/  UISETP.NE.AND UP0, UPT, UR8, 0x1, UPT ;  /* 0x000000010800788c */ /* 0x000fe4000bf05270 */
[----:B------:R-:W-:Y:S01]  /*1d20*/  USHF.R.U32.HI UR5, URZ, UR10, UR5 ;  /* 0x0000000aff057299 */ /* 0x000fe20008011605 */
[----:B------:R-:W3:Y:S03]  /*1d30*/  LDCU UR9, c[0x0][0x4a0] ;  /* 0x00009400ff0977ac */ /* 0x000ee60008000800 */
[----:B------:R-:W-:-:S02]  /*1d40*/  USEL UR5, UR44, UR5, !UP0 ;  /* 0x000000052c057287 */ /* 0x000fc4000c000000 */
[----:B------:R-:W-:Y:S02]  /*1d50*/  UISETP.NE.AND UP0, UPT, UR11, 0x1, UPT ;  /* 0x000000010b00788c */ /* 0x000fe4000bf05270 */
[----:B----4-:R-:W-:Y:S01]  /*1d60*/  UIMAD.WIDE.U32 UR6, UR5, UR32, URZ ;  /* 0x00000020050672a5 */ /* 0x010fe2000f8e00ff */
[----:B------:R-:W1:Y:S01]  /*1d70*/  LDCU UR10, c[0x0][0x4ec] ;  /* 0x00009d80ff0a77ac */ /* 0x000e620008000800 */
[----:B------:R-:W4:Y:S05]  /*1d80*/  LDCU UR46, c[0x0][0x38c] ;  /* 0x00007180ff2e77ac */ /* 0x000f2a0008000800 */
[----:B------:R-:W-:Y:S01]  /*1d90*/  UMOV UR4, UR7 ;  /* 0x0000000700047c82 */ /* 0x000fe20008000000 */
[----:B------:R-:W1:Y:S01]  /*1da0*/  LDCU UR23, c[0x0][0x4cc] ;  /* 0x00009980ff1777ac */ /* 0x000e620008000800 */
[----:B------:R-:W-:Y:S01]  /*1db0*/  USHF.R.U32.HI UR4, URZ, UR33, UR4 ;  /* 0x00000021ff047299 */ /* 0x000fe20008011604 */
[----:B------:R-:W1:Y:S03]  /*1dc0*/  LDCU.64 UR40, c[0x0][0x390] ;  /* 0x00007200ff2877ac */ /* 0x000e660008000a00 */
[----:B------:R-:W-:-:S02]  /*1dd0*/  USEL UR4, UR5, UR4, !UP0 ;  /* 0x0000000405047287 */ /* 0x000fc4000c000000 */
[----:B------:R-:W-:Y:S02]  /*1de0*/  UISETP.NE.AND UP0, UPT, UR34, 0x1, UPT ;  /* 0x000000012200788c */ /* 0x000fe4000bf05270 */
[----:B------:R-:W-:Y:S01]  /*1df0*/  UIMAD.WIDE.U32 UR6, UR4, UR35, URZ ;  /* 0x00000023040672a5 */ /* 0x000fe2000f8e00ff */
[----:B------:R-:W1:Y:S01]  /*1e00*/  LDCU.64 UR24, c[0x0][0x4d0] ;  /* 0x00009a00ff1877ac */ /* 0x000e620008000a00 */
[----:B------:R-:W-:-:S05]  /*1e10*/  UIADD3 UR38, UPT, UPT, UR51, UR38, URZ ;  /* 0x0000002633267290 */ /* 0x000fca000fffe0ff */
[----:B------:R-:W-:Y:S01]  /*1e20*/  UMOV UR6, UR7 ;  /* 0x0000000700067c82 */ /* 0x000fe20008000000 */
[----:B------:R-:W-:Y:S02]  /*1e30*/  UIADD3 UR7, UPT, UPT, -UR5, URZ, URZ ;  /* 0x000000ff05077290 */ /* 0x000fe4000fffe1ff */
[----:B---3--:R-:W-:Y:S02]  /*1e40*/  USHF.R.U32.HI UR6, URZ, UR9, UR6 ;  /* 0x00000009ff067299 */ /* 0x008fe40008011606 */
[----:B------:R-:W-:Y:S02]  /*1e50*/  UIMAD UR7, UR8, UR7, UR44 ;  /* 0x00000007080772a4 */ /* 0x000fe4000f8e022c */
[----:B------:R-:W-:Y:S02]  /*1e60*/  USEL UR14, UR4, UR6, !UP0 ;  /* 0x00000006040e7287 */ /* 0x000fe4000c000000 */
[----:B------:R-:W-:Y:S02]  /*1e70*/  UIADD3 UR6, UPT, UPT, -UR4, URZ, URZ ;  /* 0x000000ff04067290 */ /* 0x000fe4000fffe1ff */
[----:B------:R-:W-:-:S02]  /*1e80*/  UIADD3 UR9, UPT, UPT, -UR14, URZ, URZ ;  /* 0x000000ff0e097290 */ /* 0x000fc4000fffe1ff */
[----:B------:R-:W-:Y:S02]  /*1e90*/  UIMAD UR12, UR11, UR6, UR5 ;  /* 0x000000060b0c72a4 */ /* 0x000fe4000f8e0205 */
[----:B------:R-:W-:Y:S02]  /*1ea0*/  UIMAD UR9, UR34, UR9, UR4 ;  /* 0x00000009220972a4 */ /* 0x000fe4000f8e0204 */
[----:B-1----:R-:W-:Y:S01]  /*1eb0*/  UIMAD UR11, UR7, UR28, UR10 ;  /* 0x0000001c070b72a4 */ /* 0x002fe2000f8e020a */
[----:B------:R-:W1:Y:S02]  /*1ec0*/  LDCU.64 UR4, c[0x0][0x4f8] ;  /* 0x00009f00ff0477ac */ /* 0x000e640008000a00 */
[----:B------:R-:W3:Y:S01]  /*1ed0*/  LDCU UR6, c[0x0][0x500] ;  /* 0x0000a000ff0677ac */ /* 0x000ee20008000800 */
[----:B------:R-:W-:Y:S02]  /*1ee0*/  UIMAD UR12, UR12, UR29, UR16 ;  /* 0x0000001d0c0c72a4 */ /* 0x000fe4000f8e0210 */
[----:B------:R-:W-:Y:S01]  /*1ef0*/  UIMAD UR13, UR9, UR13, UR17 ;  /* 0x0000000d090d72a4 */ /* 0x000fe2000f8e0211 */
[----:B------:R-:W-:Y:S01]  /*1f00*/  UMOV UR37, UR51 ;  /* 0x0000003300257c82 */ /* 0x000fe20008000000 */
[----:B----4-:R-:W-:-:S10]  /*1f10*/  UMOV UR7, UR31 ;  /* 0x0000001f00077c82 */ /* 0x010fd40008000000 */
.L_x_28:
[----:B------:R-:W-:Y:S01]  /*1f20*/  @!P2 MOV R3, 0x6000 ;  /* 0x000060000003a802 */ /* 0x000fe20000000f00 */
[----:B------:R-:W-:Y:S01]  /*1f30*/  ULEA UR9, UR7, UR30, 0x3 ;  /* 0x0000001e07097291 */ /* 0x000fe2000f8e18ff */
[----:B-12---:R-:W-:Y:S11]  /*1f40*/  @P0 BRA `(.L_x_24) ;  /* 0x0000000000100947 */ /* 0x006ff60003800000 */
[----:B------:R-:W-:Y:S04]  /*1f50*/  MOV R0, UR26 ;  /* 0x0000001a00007c02 */ /* 0x000fe80008000f00 */
[----:B------:R-:W-:Y:S04]  /*1f60*/  SHF.L.U32 R5, R0, 0x1f, RZ ;  /* 0x0000001f00057819 */ /* 0x000fe800000006ff */
[----:B------:R-:W2:Y:S02]  /*1f70*/  SYNCS.PHASECHK.TRANS64.TRYWAIT P0, [UR9+0x40], R5 ;  /* 0x00004005ff0075a7 */ /* 0x000ea40008001109 */
[----:B--2---:R-:W-:Y:S05]  /*1f80*/  @!P0 BRA `(.L_x_25) ;  /* 0x0000006000c48947 */ /* 0x004fea0003800000 */
.L_x_24:
[----:B------:R4:W-:Y:S01]  /*1f90*/  @!P2 SYNCS.ARRIVE.TRANS64 RZ, [UR9], R3 ;  /* 0x00000003ffffa9a7 */ /* 0x0009e20008000009 */
[----:B------:R-:W-:Y:S04]  /*1fa0*/  BSSY.RECONVERGENT B0, `(.L_x_26) ;  /* 0x0000003000007945 */ /* 0x000fe80003800200 */
[----:B------:R-:W-:Y:S05]  /*1fb0*/  @P3 BRA `(.L_x_27) ;  /* 0x0000000000043947 */ /* 0x000fea0003800000 */
[----:B-1-3--:R-:W-:Y:S05]  /*1fc0*/  BPT.TRAP 0x1 ;  /* 0x000000040000795c */ /* 0x00afea0000300000 */
.L_x_27:
[----:B-1-3--:R-:W-:Y:S05]  /*1fd0*/  BSYNC.RECONVERGENT B0 ;  /* 0x0000000000007941 */ /* 0x00afea0003800200 */
.L_x_26:
[----:B------:R-:W-:Y:S02]  /*1fe0*/  UIADD3 UR8, UPT, UPT, UR7, 0x1, URZ ;  /* 0x0000000107087890 */ /* 0x000fe4000fffe0ff */
[----:B------:R-:W-:Y:S02]  /*1ff0*/  UIMAD UR16, UR20, UR23, UR4 ;  /* 0x00000017141072a4 */ /* 0x000fe4000f8e0204 */
[----:B------:R-:W-:Y:S02]  /*2000*/  UISETP.NE.AND UP0, UPT, UR8, 0x8, UPT ;  /* 0x000000080800788c */ /* 0x000fe4000bf05270 */
[----:B------:R-:W-:Y:S02]  /*2010*/  UIMAD UR15, UR21, UR24, UR5 ;  /* 0x00000018150f72a4 */ /* 0x000fe4000f8e0205 */
[----:B------:R-:W-:Y:S02]  /*2020*/  USEL UR10, URZ, 0x1, UP0 ;  /* 0x00000001ff0a7887 */ /* 0x000fe40008000000 */
[----:B------:R-:W-:Y:S02]  /*2030*/  USEL UR31, UR8, URZ, UP0 ;  /* 0x000000ff081f7287 */ /* 0x000fe40008000000 */
[----:B------:R-:W-:Y:S02]  /*2040*/  ULOP3.LUT UR26, UR26, UR10, URZ, 0x3c, !UPT ;  /* 0x0000000a1a1a7292 */ /* 0x000fe4000f8e3cff */
[----:B------:R-:W-:Y:S02]  /*2050*/  ULEA UR8, UR31, UR30, 0x3 ;  /* 0x0000001e1f087291 */ /* 0x000fe4000f8e18ff */
[----:B------:R-:W-:Y:S02]  /*2060*/  ULEA UR18, UR7, UR30, 0xd ;  /* 0x0000001e07127291 */ /* 0x000fe4000f8e68ff */
[----:B------:R-:W-:Y:S01]  /*2070*/  ULEA UR15, UR15, UR16, 0x5 ;  /* 0x000000100f0f7291 */ /* 0x000fe2000f8e28ff */
[----:B--2---:R-:W-:Y:S01]  /*2080*/  MOV R0, UR26 ;  /* 0x0000001a00007c02 */ /* 0x004fe20008000f00 */
[----:B------:R-:W-:Y:S02]  /*2090*/  UIADD3 UR34, UP0, UPT, UR42, 0x80, URZ ;  /* 0x000000802a227890 */ /* 0x000fe4000ff1e0ff */
[----:B------:R-:W-:Y:S01]  /*20a0*/  USHF.L.U32 UR10, UR27, 0x6, URZ ;  /* 0x000000061b0a7899 */ /* 0x000fe200080006ff */
[----:B----4-:R-:W-:Y:S01]  /*20b0*/  SHF.L.U32 R3, R0, 0x1f, RZ ;  /* 0x0000001f00037819 */ /* 0x010fe200000006ff */
[----:B------:R-:W-:Y:S02]  /*20c0*/  UIADD3.X UR35, UPT, UPT, URZ, UR43, URZ, UP0, !UPT ;  /* 0x0000002bff237290 */ /* 0x000fe400087fe4ff */
[----:B------:R-:W-:Y:S01]  /*20d0*/  UIADD3 UR32, UP3, UPT, UR42, 0x200, URZ ;  /* 0x000002002a207890 */ /* 0x000fe2000ff7e0ff */
[----:B------:R4:W1:Y:S01]  /*20e0*/  SYNCS.PHASECHK.TRANS64.TRYWAIT P0, [UR8+0x40], R3 ;  /* 0x00004003ff0075a7 */ /* 0x0008620008001108 */
[----:B------:R-:W-:Y:S02]  /*20f0*/  ULEA UR8, UR7, UR30, 0xe ;  /* 0x0000001e07087291 */ /* 0x000fe4000f8e70ff */
[----:B------:R-:W-:Y:S02]  /*2100*/  UIMAD UR7, UR22, UR25, UR6 ;  /* 0x00000019160772a4 */ /* 0x000fe4000f8e0206 */
[----:B------:R-:W-:Y:S02]  /*2110*/  UIADD3 UR8, UPT, UPT, UR8, 0x6400, URZ ;  /* 0x0000640008087890 */ /* 0x000fe4000fffe0ff */
[----:B------:R-:W-:Y:S02]  /*2120*/  ULEA UR7, UR7, UR15, 0xa ;  /* 0x0000000f07077291 */ /* 0x000fe4000f8e50ff */
[----:B------:R-:W-:Y:S02]  /*2130*/  UIADD3.X UR33, UPT, UPT, URZ, UR43, URZ, UP3, !UPT ;  /* 0x0000002bff217290 */ /* 0x000fe40009ffe4ff */
[----:B------:R-:W-:Y:S02]  /*2140*/  UPRMT UR7, UR7, 0x5410, URZ ;  /* 0x0000541007077896 */ /* 0x000fe400080000ff */
[----:B------:R-:W-:Y:S02]  /*2150*/  UIADD3 UR16, UPT, UPT, UR18, 0x26400, URZ ;  /* 0x0002640012107890 */ /* 0x000fe4000fffe0ff */
[----:B------:R-:W-:Y:S02]  /*2160*/  UIADD3 UR36, UPT, UPT, UR20, 0x1, URZ ;  /* 0x0000000114247890 */ /* 0x000fe4000fffe0ff */
[----:B------:R-:W-:Y:S02]  /*2170*/  UIADD3 UR29, UPT, UPT, UR21, 0x1, URZ ;  /* 0x00000001151d7890 */ /* 0x000fe4000fffe0ff */
[----:B------:R-:W-:Y:S01]  /*2180*/  UISETP.NE.AND UP2, UPT, UR36, UR46, UPT ;  /* 0x0000002e2400728c */ /* 0x000fe2000bf45270 */
[----:B------:R2:W-:Y:S01]  /*2190*/  UTMALDG.5D.IM2COL [UR8], [UR34], UR7 ;  /* 0x00000008220073b4 */ /* 0x0005e20008060007 */
[----:B------:R-:W-:Y:S01]  /*21a0*/  UIADD3 UR28, UPT, UPT, UR22, 0x1, URZ ;  /* 0x00000001161c7890 */ /* 0x000fe2000fffe0ff */
[----:B------:R-:W-:Y:S01]  /*21b0*/  UMOV UR44, 0x0 ;  /* 0x00000000002c7882 */ /* 0x000fe20000000000 */
[----:B------:R-:W-:Y:S01]  /*21c0*/  UMOV UR45, 0x10000000 ;  /* 0x10000000002d7882 */ /* 0x000fe20000000000 */
[----:B------:R-:W-:Y:S01]  /*21d0*/  UMOV UR17, UR9 ;  /* 0x0000000900117c82 */ /* 0x000fe20008000000 */
[----:B------:R-:W-:Y:S02]  /*21e0*/  UMOV UR18, UR10 ;  /* 0x0000000a00127c82 */ /* 0x000fe40008000000 */
[----:B------:R3:W-:Y:S03]  /*21f0*/  UTMALDG.5D [UR16], [UR32], desc[UR44] ;  /* 0x00002c10200075b4 */ /* 0x0007e60008021000 */
[----:B------:R-:W-:Y:S04]  /*2200*/  @UP2 UIADD3 UR29, UPT, UPT, UR21, URZ, URZ ;  /* 0x000000ff151d2290 */ /* 0x000fe8000fffe0ff */
[----:B------:R-:W-:Y:S11]  /*2210*/  UISETP.NE.AND UP1, UPT, UR29, UR40, UPT ;  /* 0x000000281d00728c */ /* 0x000ff6000bf25270 */
[----:B------:R-:W-:Y:S04]  /*2220*/  @UP1 UIADD3 UR28, UPT, UPT, UR22, URZ, URZ ;  /* 0x000000ff161c1290 */ /* 0x000fe8000fffe0ff */
[----:B------:R-:W-:Y:S02]  /*2230*/  UISETP.NE.AND UP0, UPT, UR28, UR41, UPT ;  /* 0x000000291c00728c */ /* 0x000fe4000bf05270 */
[----:B--2---:R-:W-:Y:S09]  /*2240*/  UIADD3 UR8, UPT, UPT, UR27, 0x1, URZ ;  /* 0x000000011b087890 */ /* 0x004ff2000fffe0ff */
[----:B------:R-:W-:Y:S02]  /*2250*/  @UP0 UIADD3 UR8, UPT, UPT, UR27, URZ, URZ ;  /* 0x000000ff1b080290 */ /* 0x000fe4000fffe0ff */
[----:B------:R-:W-:Y:S05]  /*2260*/  UIADD3 UR7, UPT, UPT, UR37, -0x1, URZ ;  /* 0xffffffff25077890 */ /* 0x000fea000fffe0ff */
[----:B------:R-:W-:Y:S01]  /*2270*/  UMOV UR27, UR8 ;  /* 0x00000008001b7c82 */ /* 0x000fe20008000000 */
[----:B---3--:R-:W-:Y:S02]  /*2280*/  USEL UR22, UR28, URZ, UP0 ;  /* 0x000000ff1c167287 */ /* 0x008fe40008000000 */
[----:B------:R-:W-:Y:S02]  /*2290*/  UISETP.GT.U32.AND UP0, UPT, UR37, 0x1, UPT ;  /* 0x000000012500788c */ /* 0x000fe4000bf04070 */
[----:B------:R-:W-:Y:S02]  /*22a0*/  USEL UR20, UR36, URZ, UP2 ;  /* 0x000000ff24147287 */ /* 0x000fe40009000000 */
[----:B------:R-:W-:Y:S01]  /*22b0*/  USEL UR21, UR29, URZ, UP1 ;  /* 0x000000ff1d157287 */ /* 0x000fe20008800000 */
[----:B------:R-:W-:Y:S01]  /*22c0*/  UMOV UR37, UR7 ;  /* 0x0000000700257c82 */ /* 0x000fe20008000000 */
[----:B------:R-:W-:Y:S03]  /*22d0*/  UMOV UR7, UR31 ;  /* 0x0000001f00077c82 */ /* 0x000fe60008000000 */
[----:B----4-:R-:W-:Y:S07]  /*22e0*/  BRA.U UP0, `(.L_x_28) ;  /* 0xfffffffd000c7547 */ /* 0x010fee000b83ffff */
.L_x_23:
[----:B------:R-:W-:Y:S01]  /*22f0*/  SHF.L.U32 R3, R2, 0x1f, RZ ;  /* 0x0000001f02037819 */ /* 0x000fe200000006ff */
[----:B------:R-:W-:-:S03]  /*2300*/  NOP ;  /* 0x0000000000007918 */ /* 0x000fc60000000000 */
[----:B-12---:R-:W1:Y:S02]  /*2310*/  SYNCS.PHASECHK.TRANS64.TRYWAIT P0, [UR30+0xc0], R3 ;  /* 0x0000c003ff0075a7 */ /* 0x006e64000800111e */
[----:B-1----:R-:W-:Y:S05]  /*2320*/  @!P0 BRA `(.L_x_29) ;  /* 0x0000005c00f48947 */ /* 0x002fea0003800000 */
.L_x_114:
[----:B------:R-:W2:Y:S01]  /*2330*/  LDS.128 R4, [UR30+0x100] ;  /* 0x0001001eff047984 */ /* 0x000ea20008000c00 */
[----:B------:R-:W-:Y:S02]  /*2340*/  UIADD3 UR4, UPT, UPT, UR30, 0xc8, URZ ;  /* 0x000000c81e047890 */ /* 0x000fe4000fffe0ff */
[----:B------:R-:W-:Y:S01]  /*2350*/  UISETP.GE.AND UP0, UPT, UR39, 0x1, UPT ;  /* 0x000000012700788c */ /* 0x000fe2000bf06270 */
[----:B------:R-:W-:Y:S01]  /*2360*/  @!PT LDS RZ, [RZ] ;  /* 0x00000000fffff984 */ /* 0x000fe20000000800 */
[----:B------:R-:W-:Y:S01]  /*2370*/  @!PT LDS RZ, [RZ] ;  /* 0x00000000fffff984 */ /* 0x000fe20000000800 */
[----:B------:R-:W-:Y:S01]  /*2380*/  @!PT LDS RZ, [RZ] ;  /* 0x00000000fffff984 */ /* 0x000fe20000000800 */
[----:B------:R-:W-:Y:S01]  /*2390*/  @!PT LDS RZ, [RZ] ;  /* 0x00000000fffff984 */ /* 0x000fe20000000800 */
[----:B------:R3:W-:Y:S06]  /*23a0*/  MEMBAR.ALL.CTA ;  /* 0x0000000000007992 */ /* 0x0007ec0000008000 */
[----:B---3--:R-:W3:Y:S01]  /*23b0*/  FENCE.VIEW.ASYNC.S ;  /* 0x00000000000073c6 */ /* 0x008ee20000000000 */
[----:B------:R-:W-:-:S09]  /*23c0*/  UPRMT UR4, URZ, 0x654, UR4 ;  /* 0x00000654ff047896 */ /* 0x000fd20008000004 */
[----:B---3--:R-:W-:Y:S01]  /*23d0*/  SYNCS.ARRIVE.TRANS64.RED.A1T0 RZ, [UR4], RZ ;  /* 0x000000ffffff79a7 */ /* 0x008fe20008100404 */
[----:B--2---:R-:W-:-:S13]  /*23e0*/  LOP3.LUT P0, RZ, R6, 0x1, RZ, 0xc0, !PT ;  /* 0x0000000106ff7812 */ /* 0x004fda000780c0ff */
[----:B------:R-:W-:Y:S01]  /*23f0*/  VOTEU.ANY UP1, P0 ;  /* 0x0000000000ff7886 */ /* 0x000fe20000020100 */
[----:B------:R-:W-:-:S13]  /*2400*/  PLOP3.LUT P0, PT, PT, PT, UP1, 0x80, 0x8 ;  /* 0x000000000008781c */ /* 0x000fda0003f0f018 */
[----:B-1----:R-:W-:Y:S02]  /*2410*/  @P0 MOV R0, R4 ;  /* 0x0000000400000202 */ /* 0x002fe40000000f00 */
[----:B------:R-:W-:Y:S02]  /*2420*/  @P0 LOP3.LUT R4, R5, 0xffff, RZ, 0xc0, !PT ;  /* 0x0000ffff05040812 */ /* 0x000fe400078ec0ff */
[----:B------:R-:W-:Y:S02]  /*2430*/  @P0 R2UR UR6, R0 ;  /* 0x00000000000602ca */ /* 0x000fe400000e0000 */
[----:B------:R-:W-:-:S11]  /*2440*/  @P0 R2UR UR5, R4 ;  /* 0x00000000040502ca */ /* 0x000fd600000e0000 */
[----:B------:R-:W-:Y:S02]  /*2450*/  @UP1 UMOV UR49, UR6 ;  /* 0x0000000600311c82 */ /* 0x000fe40008000000 */
[----:B------:R-:W-:Y:S01]  /*2460*/  @UP1 UMOV UR48, UR5 ;  /* 0x0000000500301c82 */ /* 0x000fe20008000000 */
[----:B------:R-:W-:Y:S05]  /*2470*/  BRA.U !UP0, `(.L_x_30) ;  /* 0x0000000108d47547 */ /* 0x000fea000b800000 */
[----:B------:R-:W1:Y:S01]  /*2480*/  LDCU.128 UR16, c[0x0][0xc10] ;  /* 0x00018200ff1077ac */ /* 0x000e620008000c00 */
[----:B------:R-:W2:Y:S01]  /*2490*/  LDCU UR20, c[0x0][0xc20] ;  /* 0x00018400ff1477ac */ /* 0x000ea20008000800 */
[----:B------:R-:W3:Y:S01]  /*24a0*/  LDCU UR13, c[0x0][0xc0c] ;  /* 0x00018180ff0d77ac */ /* 0x000ee20008000800 */
[----:B------:R-:W4:Y:S01]  /*24b0*/  LDCU.64 UR14, c[0x0][0xc28] ;  /* 0x00018500ff0e77ac */ /* 0x000f220008000a00 */
[----:B------:R-:W-:Y:S02]  /*24c0*/  UISETP.NE.AND UP3, UPT, UR39, 0x1, UPT ;  /* 0x000000012700788c */ /* 0x000fe4000bf65270 */
[----:B-1----:R-:W-:Y:S02]  /*24d0*/  UIMAD.WIDE.U32 UR4, UR52, UR19, URZ ;  /* 0x00000013340472a5 */ /* 0x002fe4000f8e00ff */
[----:B------:R-:W-:Y:S02]  /*24e0*/  UIMAD.WIDE.U32 UR6, UR53, UR16, URZ ;  /* 0x00000010350672a5 */ /* 0x000fe4000f8e00ff */
[----:B------:R-:W-:-:S02]  /*24f0*/  UISETP.NE.AND UP0, UPT, UR18, 0x1, UPT ;  /* 0x000000011200788c */ /* 0x000fc4000bf05270 */
[----:B------:R-:W-:Y:S01]  /*2500*/  UIMAD.WIDE.U32 UR10, UR48, UR19, URZ ;  /* 0x00000013300a72a5 */ /* 0x000fe2000f8e00ff */
[----:B------:R-:W-:Y:S01]  /*2510*/  UMOV UR4, UR5 ;  /* 0x0000000500047c82 */ /* 0x000fe20008000000 */
[----:B---3--:R-:W-:Y:S02]  /*2520*/  UISETP.NE.AND UP2, UPT, UR13, 0x1, UPT ;  /* 0x000000010d00788c */ /* 0x008fe4000bf45270 */
[----:B--2---:R-:W-:Y:S02]  /*2530*/  USHF.R.U32.HI UR5, URZ, UR20, UR4 ;  /* 0x00000014ff057299 */ /* 0x004fe40008011604 */
[----:B------:R-:W-:Y:S01]  /*2540*/  UIMAD.WIDE.U32 UR8, UR49, UR16, URZ ;  /* 0x00000010310872a5 */ /* 0x000fe2000f8e00ff */
[----:B------:R-:W-:Y:S01]  /*2550*/  UMOV UR4, UR7 ;  /* 0x0000000700047c82 */ /* 0x000fe20008000000 */
[----:B------:R-:W-:Y:S02]  /*2560*/  USEL UR5, UR52, UR5, !UP0 ;  /* 0x0000000534057287 */ /* 0x000fe4000c000000 */
[----:B------:R-:W-:-:S02]  /*2570*/  USHF.R.U32.HI UR4, URZ, UR17, UR4 ;  /* 0x00000011ff047299 */ /* 0x000fc40008011604 */
[----:B----4-:R-:W-:Y:S02]  /*2580*/  UIMAD.WIDE.U32 UR6, UR5, UR14, URZ ;  /* 0x0000000e050672a5 */ /* 0x010fe4000f8e00ff */
[----:B------:R-:W-:Y:S01]  /*2590*/  USEL UR12, UR53, UR4, !UP2 ;  /* 0x00000004350c7287 */ /* 0x000fe2000d000000 */
[----:B------:R-:W-:Y:S02]  /*25a0*/  UMOV UR8, UR9 ;  /* 0x0000000900087c82 */ /* 0x000fe40008000000 */
[----:B------:R-:W-:Y:S01]  /*25b0*/  UMOV UR4, UR11 ;  /* 0x0000000b00047c82 */ /* 0x000fe20008000000 */
[----:B------:R-:W-:Y:S01]  /*25c0*/  UIMAD.WIDE.U32 UR10, UR12, UR14, URZ ;  /* 0x0000000e0c0a72a5 */ /* 0x000fe2000f8e00ff */
[----:B------:R-:W-:Y:S01]  /*25d0*/  UMOV UR6, UR7 ;  /* 0x0000000700067c82 */ /* 0x000fe20008000000 */
[----:B------:R-:W-:Y:S02]  /*25e0*/  USHF.R.U32.HI UR4, URZ, UR20, UR4 ;  /* 0x00000014ff047299 */ /* 0x000fe40008011604 */
[----:B------:R-:W-:-:S02]  /*25f0*/  @UP3 USHF.R.U32.HI UR5, URZ, UR15, UR6 ;  /* 0x0000000fff053299 */ /* 0x000fc40008011606 */
[----:B------:R-:W-:Y:S01]  /*2600*/  USHF.R.U32.HI UR17, URZ, UR17, UR8 ;  /* 0x00000011ff117299 */ /* 0x000fe20008011608 */
[----:B------:R-:W-:Y:S01]  /*2610*/  UMOV UR6, UR11 ;  /* 0x0000000b00067c82 */ /* 0x000fe20008000000 */
[----:B------:R-:W-:Y:S02]  /*2620*/  USEL UR4, UR48, UR4, !UP0 ;  /* 0x0000000430047287 */ /* 0x000fe4000c000000 */
[----:B------:R-:W-:Y:S02]  /*2630*/  @UP3 USHF.R.U32.HI UR12, URZ, UR15, UR6 ;  /* 0x0000000fff0c3299 */ /* 0x000fe40008011606 */
[----:B------:R-:W-:Y:S02]  /*2640*/  UIMAD UR6, UR39, UR5, URZ ;  /* 0x00000005270672a4 */ /* 0x000fe4000f8e02ff */
[----:B------:R-:W-:Y:S02]  /*2650*/  USEL UR5, UR49, UR17, !UP2 ;  /* 0x0000001131057287 */ /* 0x000fe4000d000000 */
[----:B------:R-:W-:-:S02]  /*2660*/  UIMAD UR8, UR39, UR12, URZ ;  /* 0x0000000c270872a4 */ /* 0x000fc4000f8e02ff */
[----:B------:R-:W-:Y:S02]  /*2670*/  UISETP.GE.AND UP0, UPT, UR4, UR6, UPT ;  /* 0x000000060400728c */ /* 0x000fe4000bf06270 */
[----:B------:R-:W-:Y:S02]  /*2680*/  UIMAD.WIDE.U32 UR6, UR4, UR14, URZ ;  /* 0x0000000e040672a5 */ /* 0x000fe4000f8e00ff */
[----:B------:R-:W-:Y:S02]  /*2690*/  UISETP.GE.OR UP0, UPT, UR5, UR8, UP0 ;  /* 0x000000080500728c */ /* 0x000fe40008706670 */
[----:B------:R-:W-:Y:S02]  /*26a0*/  UIMAD.WIDE.U32 UR8, UR5, UR14, URZ ;  /* 0x0000000e050872a5 */ /* 0x000fe4000f8e00ff */
[----:B------:R-:W-:Y:S01]  /*26b0*/  UIADD3 UR10, UPT, UPT, -UR4, URZ, URZ ;  /* 0x000000ff040a7290 */ /* 0x000fe2000fffe1ff */
[----:B------:R-:W-:Y:S02]  /*26c0*/  UMOV UR6, UR7 ;  /* 0x0000000700067c82 */ /* 0x000fe40008000000 */
[----:B------:R-:W-:-:S02]  /*26d0*/  USHF.R.U32.HI UR6, URZ, UR15, UR6 ;  /* 0x0000000fff067299 */ /* 0x000fc40008011606 */
[----:B------:R-:W-:Y:S02]  /*26e0*/  UIMAD UR10, UR18, UR10, UR48 ;  /* 0x0000000a120a72a4 */ /* 0x000fe4000f8e0230 */
[----:B------:R-:W-:Y:S01]  /*26f0*/  USEL UR6, UR4, UR6, !UP3 ;  /* 0x0000000604067287 */ /* 0x000fe2000d800000 */
[----:B------:R-:W-:Y:S01]  /*2700*/  @!UP0 UMOV UR7, UR9 ;  /* 0x0000000900078c82 */ /* 0x000fe20008000000 */
[----:B------:R-:W-:Y:S02]  /*2710*/  UIADD3 UR9, UPT, UPT, -UR5, URZ, URZ ;  /* 0x000000ff05097290 */ /* 0x000fe4000fffe1ff */
[----:B------:R-:W-:Y:S02]  /*2720*/  @!UP0 USHF.R.U32.HI UR7, URZ, UR15, UR7 ;  /* 0x0000000fff078299 */ /* 0x000fe40008011607 */
[----:B------:R-:W-:Y:S02]  /*2730*/  UIADD3 UR8, UPT, UPT, -UR6, URZ, URZ ;  /* 0x000000ff06087290 */ /* 0x000fe4000fffe1ff */
[----:B------:R-:W-:-:S02]  /*2740*/  @!UP0 USEL UR7, UR5, UR7, !UP3 ;  /* 0x0000000705078287 */ /* 0x000fc4000d800000 */
[----:B------:R-:W-:Y:S02]  /*2750*/  UIMAD UR8, UR39, UR8, UR4 ;  /* 0x00000008270872a4 */ /* 0x000fe4000f8e0204 */
[----:B------:R-:W-:Y:S02]  /*2760*/  @!UP0 UIADD3 UR6, UPT, UPT, UR6, -UR7, URZ ;  /* 0x8000000706068290 */ /* 0x000fe4000fffe0ff */
[----:B------:R-:W-:Y:S02]  /*2770*/  @!UP0 UIMAD UR7, UR8, UR12, UR7 ;  /* 0x0000000c080782a4 */ /* 0x000fe4000f8e0207 */
[----:B------:R-:W-:Y:S02]  /*2780*/  @!UP0 UIMAD UR4, UR39, UR6, UR5 ;  /* 0x00000006270482a4 */ /* 0x000fe4000f8e0205 */
[----:B------:R-:W-:Y:S02]  /*2790*/  UIMAD UR6, UR13, UR9, UR49 ;  /* 0x000000090d0672a4 */ /* 0x000fe4000f8e0231 */
[----:B------:R-:W-:Y:S01]  /*27a0*/  UIMAD UR48, UR4, UR18, UR10 ;  /* 0x00000012043072a4 */ /* 0x000fe2000f8e020a */
[----:B------:R-:W-:-:S02]  /*27b0*/  @!UP0 UMOV UR5, UR7 ;  /* 0x0000000700058c82 */ /* 0x000fc40008000000 */
[----:B------:R-:W-:-:S12]  /*27c0*/  UIMAD UR49, UR5, UR13, UR6 ;  /* 0x0000000d053172a4 */ /* 0x000fd8000f8e0206 */
.L_x_30:
        /* <DEDUP_REMOVED lines=20> */
.L_x_31:
[----:B------:R-:W-:Y:S01]  /*2910*/  R2UR UR5, R85 ;  /* 0x00000000550572ca */ /* 0x000fe200000e0000 */
[----:B------:R-:W-:Y:S01]  /*2920*/  UMOV UR36, UR38 ;  /* 0x0000002600247c82 */ /* 0x000fe20008000000 */
[----:B------:R-:W-:Y:S02]  /*2930*/  R2UR UR4, R84 ;  /* 0x00000000540472ca */ /* 0x000fe400000e0000 */
[----:B------:R-:W-:Y:S02]  /*2940*/  PLOP3.LUT P1, PT, PT, PT, PT, 0x80, 0x8 ;  /* 0x000000000008781c */ /* 0x000fe40003f2f070 */
[----:B------:R-:W-:-:S07]  /*2950*/  LOP3.LUT R2, R2, 0x1, RZ, 0x3c, !PT ;  /* 0x0000000102027812 */ /* 0x000fce00078e3cff */
[----:B------:R-:W-:Y:S02]  /*2960*/  UIADD3 UR50, UPT, UPT, UR49, UR5, URZ ;  /* 0x0000000531327290 */ /* 0x000fe4000fffe0ff */
[----:B------:R-:W-:Y:S01]  /*2970*/  UIADD3 UR22, UPT, UPT, UR48, UR4, URZ ;  /* 0x0000000430167290 */ /* 0x000fe2000fffe0ff */
[----:B------:R-:W-:Y:S11]  /*2980*/  BRA.U UP1, `(.L_x_32) ;  /* 0xffffffe901d87547 */ /* 0x000ff6000b83ffff */
[----:B------:R-:W-:Y:S01]  /*2990*/  UIADD3 UR30, UPT, UPT, UR30, 0x40, URZ ;  /* 0x000000401e1e7890 */ /* 0x000fe2000fffe0ff */
[----:B------:R-:W-:-:S03]  /*29a0*/  MOV R3, UR26 ;  /* 0x0000001a00037c02 */ /* 0x000fc60008000f00 */
[----:B------:R-:W-:Y:S01]  /*29b0*/  ULEA UR4, UR31, UR30, 0x3 ;  /* 0x0000001e1f047291 */ /* 0x000fe2000f8e18ff */
[----:B------:R-:W-:-:S08]  /*29c0*/  SHF.L.U32 R3, R3, 0x1f, RZ ;  /* 0x0000001f03037819 */ /* 0x000fd000000006ff */
[----:B------:R-:W1:Y:S02]  /*29d0*/  SYNCS.PHASECHK.TRANS64.TRYWAIT P0, [UR4], R3 ;  /* 0x00000003ff0075a7 */ /* 0x000e640008001104 */
[----:B-1----:R-:W-:Y:S05]  /*29e0*/  @!P0 BRA `(.L_x_33) ;  /* 0x00000058005c8947 */ /* 0x002fea0003800000 */
.L_x_116:
[----:B------:R-:W-:-:S04]  /*29f0*/  UIADD3 UR4, UPT, UPT, UR31, 0x1, URZ ;  /* 0x000000011f047890 */ /* 0x000fc8000fffe0ff */
[----:B------:R-:W-:-:S04]  /*2a00*/  UISETP.NE.AND UP0, UPT, UR4, 0x8, UPT ;  /* 0x000000080400788c */ /* 0x000fc8000bf05270 */
[----:B------:R-:W-:Y:S02]  /*2a10*/  USEL UR5, URZ, 0x1, UP0 ;  /* 0x00000001ff057887 */ /* 0x000fe40008000000 */
[----:B------:R-:W-:Y:S02]  /*2a20*/  USEL UR4, UR4, URZ, UP0 ;  /* 0x000000ff04047287 */ /* 0x000fe40008000000 */
[----:B------:R-:W-:Y:S02]  /*2a30*/  ULOP3.LUT UR6, UR26, UR5, URZ, 0x3c, !UPT ;  /* 0x000000051a067292 */ /* 0x000fe4000f8e3cff */
[----:B------:R-:W-:-:S04]  /*2a40*/  ULEA UR5, UR4, UR30, 0x3 ;  /* 0x0000001e04057291 */ /* 0x000fc8000f8e18ff */
[----:B-1----:R-:W-:-:S04]  /*2a50*/  MOV R3, UR6 ;  /* 0x0000000600037c02 */ /* 0x002fc80008000f00 */
[----:B------:R-:W-:-:S04]  /*2a60*/  SHF.L.U32 R3, R3, 0x1f, RZ ;  /* 0x0000001f03037819 */ /* 0x000fc800000006ff */
[----:B------:R-:W1:Y:S02]  /*2a70*/  SYNCS.PHASECHK.TRANS64.TRYWAIT P0, [UR5], R3 ;  /* 0x00000003ff0075a7 */ /* 0x000e640008001105 */
[----:B-1----:R-:W-:Y:S05]  /*2a80*/  @!P0 BRA `(.L_x_34) ;  /* 0x00000058004c8947 */ /* 0x002fea0003800000 */
.L_x_118:
        /* <DEDUP_REMOVED lines=10> */
.L_x_120:
        /* <DEDUP_REMOVED lines=10> */
.L_x_122:
        /* <DEDUP_REMOVED lines=10> */
.L_x_124:
        /* <DEDUP_REMOVED lines=10> */
.L_x_126:
        /* <DEDUP_REMOVED lines=10> */
.L_x_128:
[----:B------:R-:W-:-:S04]  /*2db0*/  UIADD3 UR4, UPT, UPT, UR4, 0x1, URZ ;  /* 0x0000000104047890 */ /* 0x000fc8000fffe0ff */
[----:B------:R-:W-:-:S04]  /*2dc0*/  UISETP.NE.AND UP0, UPT, UR4, 0x8, UPT ;  /* 0x000000080400788c */ /* 0x000fc8000bf05270 */
[----:B------:R-:W-:Y:S02]  /*2dd0*/  USEL UR5, URZ, 0x1, UP0 ;  /* 0x00000001ff057887 */ /* 0x000fe40008000000 */
[----:B------:R-:W-:Y:S02]  /*2de0*/  USEL UR4, UR4, URZ, UP0 ;  /* 0x000000ff04047287 */ /* 0x000fe40008000000 */
[----:B------:R-:W-:Y:S02]  /*2df0*/  ULOP3.LUT UR5, UR6, UR5, URZ, 0x3c, !UPT ;  /* 0x0000000506057292 */ /* 0x000fe4000f8e3cff */
[----:B------:R-:W-:-:S04]  /*2e00*/  ULEA UR4, UR4, UR30, 0x3 ;  /* 0x0000001e04047291 */ /* 0x000fc8000f8e18ff */
[----:B------:R-:W-:Y:S02]  /*2e10*/  IMAD.U32 R2, RZ, RZ, UR5 ;  /* 0x00000005ff027e24 */ /* 0x000fe4000f8e00ff */
[----:B-1----:R-:W-:-:S03]  /*2e20*/  MOV R0, UR4 ;  /* 0x0000000400007c02 */ /* 0x002fc60008000f00 */
[----:B------:R-:W-:-:S07]  /*2e30*/  SHF.L.U32 R3, R2, 0x1f, RZ ;  /* 0x0000001f02037819 */ /* 0x000fce00000006ff */
.L_x_40:
[----:B-1----:R1:W2:Y:S02]  /*2e40*/  SYNCS.PHASECHK.TRANS64.TRYWAIT P0, [R0+URZ], R3 ;  /* 0x00000003000075a7 */ /* 0x0022a400080011ff */
[----:B--2---:R-:W-:Y:S05]  /*2e50*/  @!P0 NANOSLEEP.SYNCS 0x989680 ;  /* 0x009896800000895d */ /* 0x004fea0003900000 */
[----:B------:R-:W2:Y:S02]  /*2e60*/  @!P0 SYNCS.PHASECHK.TRANS64 P0, [R0+URZ], R3 ;  /* 0x00000003000085a7 */ /* 0x000ea400080010ff */
[----:B--2---:R-:W-:Y:S05]  /*2e70*/  @P0 EXIT ;  /* 0x000000000000094d */ /* 0x004fea0003800000 */
[----:B------:R-:W-:Y:S05]  /*2e80*/  BRA `(.L_x_40) ;  /* 0xfffffffc00ec7947 */ /* 0x000fea000383ffff */
.L_x_16:
[----:B------:R-:W2:Y:S02]  /*2e90*/  S2UR UR4, SR_CgaCtaId ;  /* 0x00000000000479c3 */ /* 0x000ea40000008800 */
[----:B--2---:R-:W-:-:S04]  /*2ea0*/  UISETP.NE.AND UP0, UPT, UR4, URZ, UPT ;  /* 0x000000ff0400728c */ /* 0x004fc8000bf05270 */
[----:B------:R-:W-:-:S09]  /*2eb0*/  UISETP.NE.OR UP0, UPT, UR15, 0x1, UP0 ;  /* 0x000000010f00788c */ /* 0x000fd20008705670 */
[----:B------:R-:W-:Y:S05]  /*2ec0*/  BRA.U UP0, `(.L_x_41) ;  /* 0x0000000100b47547 */ /* 0x000fea000b800000 */
[----:B------:R-:W2:Y:S01]  /*2ed0*/  S2UR UR5, SR_CgaCtaId ;  /* 0x00000000000579c3 */ /* 0x000ea20000008800 */
[----:B------:R-:W-:Y:S01]  /*2ee0*/  UMOV UR4, 0x400 ;  /* 0x0000040000047882 */ /* 0x000fe20000000000 */
[----:B------:R-:W-:Y:S01]  /*2ef0*/  HFMA2 R3, -RZ, RZ, 0, 5.9604644775390625e-08 ;  /* 0x00000001ff037431 */ /* 0x000fe200000001ff */
[----:B------:R-:W-:Y:S01]  /*2f00*/  ISETP.NE.AND P0, PT, R0, RZ, PT ;  /* 0x000000ff0000720c */ /* 0x000fe20003f05270 */
[----:B------:R-:W-:Y:S01]  /*2f10*/  IMAD.MOV.U32 R8, RZ, RZ, RZ ;  /* 0x000000ffff087224 */ /* 0x000fe200078e00ff */
[----:B--2---:R-:W-:-:S04]  /*2f20*/  ULEA UR4, UR5, UR4, 0x18 ;  /* 0x0000000405047291 */ /* 0x004fc8000f8ec0ff */
[----:B------:R-:W-:Y:S02]  /*2f30*/  UIADD3 UR5, UPT, UPT, UR4, 0xc8, URZ ;  /* 0x000000c804057890 */ /* 0x000fe4000fffe0ff */
[----:B------:R-:W-:Y:S02]  /*2f40*/  UIADD3 UR8, UPT, UPT, UR4, 0xc0, URZ ;  /* 0x000000c004087890 */ /* 0x000fe4000fffe0ff */
[----:B------:R-:W-:-:S12]  /*2f50*/  UPRMT UR5, URZ, 0x654, UR5 ;  /* 0x00000654ff057896 */ /* 0x000fd80008000005 */
.L_x_44:
[----:B------:R-:W-:Y:S01]  /*2f60*/  SHF.L.U32 R7, R3, 0x1f, RZ ;  /* 0x0000001f03077819 */ /* 0x000fe200000006ff */
[----:B------:R-:W-:Y:S02]  /*2f70*/  IMAD.U32 R9, RZ, RZ, UR8 ;  /* 0x00000008ff097e24 */ /* 0x000fe4000f8e00ff */
[----:B------:R-:W-:Y:S01]  /*2f80*/  @!P0 IMAD.MOV.U32 R5, RZ, RZ, 0x10 ;  /* 0x00000010ff058424 */ /* 0x000fe200078e00ff */
[----:B------:R-:W2:Y:S02]  /*2f90*/  SYNCS.PHASECHK.TRANS64.TRYWAIT P1, [UR4+0xc8], R7 ;  /* 0x0000c807ff0075a7 */ /* 0x000ea40008021104 */
[----:B------:R-:W-:-:S04]  /*2fa0*/  PRMT R9, R0, 0x654, R9 ;  /* 0x0000065400097816 */ /* 0x000fc80000000009 */
[----:B------:R-:W-:Y:S01]  /*2fb0*/  SEL R2, R9, R2, !P0 ;  /* 0x0000000209027207 */ /* 0x000fe20004000000 */
[----:B--2---:R-:W-:Y:S06]  /*2fc0*/  @!P1 BRA `(.L_x_42) ;  /* 0x00000054008c9947 */ /* 0x004fec0003800000 */
.L_x_130:
[----:B------:R-:W-:Y:S01]  /*2fd0*/  UIADD3 UR6, UPT, UPT, UR4, 0x100, URZ ;  /* 0x0000010004067890 */ /* 0x000fe2000fffe0ff */
[----:B------:R3:W-:Y:S01]  /*2fe0*/  @!P0 SYNCS.ARRIVE.TRANS64.RED RZ, [R2+URZ], R5 ;  /* 0x0000000502ff89a7 */ /* 0x0007e200080004ff */
[----:B------:R-:W-:Y:S01]  /*2ff0*/  UIADD3 UR7, UPT, UPT, UR4, 0xc0, URZ ;  /* 0x000000c004077890 */ /* 0x000fe2000fffe0ff */
[----:B------:R-:W-:-:S08]  /*3000*/  LOP3.LUT R3, R3, 0x1, RZ, 0x3c, !PT ;  /* 0x0000000103037812 */ /* 0x000fd000078e3cff */
[----:B------:R-:W-:Y:S06]  /*3010*/  UGETNEXTWORKID.BROADCAST [UR6], [UR7] ;  /* 0x00000000060073ca */ /* 0x000fec0008000100 */
[----:B---3--:R-:W-:-:S04]  /*3020*/  SHF.L.U32 R5, R8, 0x1f, RZ ;  /* 0x0000001f08057819 */ /* 0x008fc800000006ff */
[----:B------:R-:W3:Y:S02]  /*3030*/  SYNCS.PHASECHK.TRANS64.TRYWAIT P1, [UR4+0xc0], R5 ;  /* 0x0000c005ff0075a7 */ /* 0x000ee40008021104 */
[----:B---3--:R-:W-:Y:S05]  /*3040*/  @!P1 BRA `(.L_x_43) ;  /* 0x0000005400849947 */ /* 0x008fea0003800000 */
.L_x_132:
[----:B--2---:R-:W2:Y:S01]  /*3050*/  LDS.128 R4, [UR4+0x100] ;  /* 0x00010004ff047984 */ /* 0x004ea20008000c00 */
[----:B------:R-:W-:Y:S01]  /*3060*/  LOP3.LUT R8, R8, 0x1, RZ, 0x3c, !PT ;  /* 0x0000000108087812 */ /* 0x000fe200078e3cff */
[----:B------:R-:W-:Y:S01]  /*3070*/  @!PT LDS RZ, [RZ] ;  /* 0x00000000fffff984 */ /* 0x000fe20000000800 */
[----:B------:R-:W-:Y:S01]  /*3080*/  @!PT LDS RZ, [RZ] ;  /* 0x00000000fffff984 */ /* 0x000fe20000000800 */
[----:B------:R-:W-:Y:S01]  /*3090*/  @!PT LDS RZ, [RZ] ;  /* 0x00000000fffff984 */ /* 0x000fe20000000800 */
[----:B------:R-:W-:Y:S01]  /*30a0*/  @!PT LDS RZ, [RZ] ;  /* 0x00000000fffff984 */ /* 0x000fe20000000800 */
[----:B------:R3:W-:Y:S06]  /*30b0*/  MEMBAR.ALL.CTA ;  /* 0x0000000000007992 */ /* 0x0007ec0000008000 */
[----:B---3--:R-:W3:Y:S02]  /*30c0*/  FENCE.VIEW.ASYNC.S ;  /* 0x00000000000073c6 */ /* 0x008ee40000000000 */
[----:B---3--:R-:W-:Y:S01]  /*30d0*/  SYNCS.ARRIVE.TRANS64.RED.A1T0 RZ, [UR5], RZ ;  /* 0x000000ffffff79a7 */ /* 0x008fe20008100405 */
[----:B--2---:R-:W-:-:S13]  /*30e0*/  LOP3.LUT P1, RZ, R6, 0x1, RZ, 0xc0, !PT ;  /* 0x0000000106ff7812 */ /* 0x004fda000782c0ff */
[----:B------:R-:W-:Y:S05]  /*30f0*/  @P1 BRA `(.L_x_44) ;  /* 0xfffffffc00981947 */ /* 0x000fea000383ffff */
[----:B------:R-:W-:-:S04]  /*3100*/  SHF.L.U32 R0, R3, 0x1f, RZ ;  /* 0x0000001f03007819 */ /* 0x000fc800000006ff */
[----:B------:R-:W2:Y:S02]  /*3110*/  SYNCS.PHASECHK.TRANS64 P0, [UR4+0xc8], R0 ;  /* 0x0000c800ff0075a7 */ /* 0x000ea40008001004 */
[----:B-12---:R-:W-:Y:S05]  /*3120*/  @P0 EXIT ;  /* 0x000000000000094d */ /* 0x006fea0003800000 */
[----:B------:R-:W-:-:S07]  /*3130*/  MOV R0, UR4 ;  /* 0x0000000400007c02 */ /* 0x000fce0008000f00 */
.L_x_45:
[----:B-1----:R-:W-:-:S04]  /*3140*/  SHF.L.U32 R5, R3, 0x1f, RZ ;  /* 0x0000001f03057819 */ /* 0x002fc800000006ff */
[----:B------:R1:W2:Y:S03]  /*3150*/  SYNCS.PHASECHK.TRANS64.TRYWAIT P0, [R0+URZ+0xc8], R5 ;  /* 0x0000c805000075a7 */ /* 0x0002a600080011ff */
[----:B--2---:R-:W-:Y:S05]  /*3160*/  @!P0 NANOSLEEP.SYNCS 0x989680 ;  /* 0x009896800000895d */ /* 0x004fea0003900000 */
[----:B------:R-:W2:Y:S02]  /*3170*/  @!P0 SYNCS.PHASECHK.TRANS64 P0, [R0+URZ+0xc8], R5 ;  /* 0x0000c805000085a7 */ /* 0x000ea400080010ff */
[----:B--2---:R-:W-:Y:S05]  /*3180*/  @P0 EXIT ;  /* 0x000000000000094d */ /* 0x004fea0003800000 */
[----:B------:R-:W-:Y:S05]  /*3190*/  BRA `(.L_x_45) ;  /* 0xfffffffc00e87947 */ /* 0x000fea000383ffff */
.L_x_41:
[----:B------:R-:W-:-:S09]  /*31a0*/  UISETP.NE.AND UP0, UPT, UR15, URZ, UPT ;  /* 0x000000ff0f00728c */ /* 0x000fd2000bf05270 */
[----:B------:R-:W-:Y:S05]  /*31b0*/  BRA.U UP0, `(.L_x_46) ;  /* 0x0000000d00887547 */ /* 0x000fea000b800000 */
[----:B------:R-:W2:Y:S01]  /*31c0*/  S2UR UR7, SR_CgaCtaId ;  /* 0x00000000000779c3 */ /* 0x000ea20000008800 */
[----:B------:R-:W-:Y:S01]  /*31d0*/  UMOV UR4, 0x40 ;  /* 0x0000004000047882 */ /* 0x000fe20000000000 */
[----:B------:R-:W-:Y:S01]  /*31e0*/  NOP ;  /* 0x0000000000007918 */ /* 0x000fe20000000000 */
[----:B------:R-:W-:Y:S01]  /*31f0*/  UMOV UR6, 0x400 ;  /* 0x0000040000067882 */ /* 0x000fe20000000000 */
[----:B--2---:R-:W-:Y:S02]  /*3200*/  ULEA UR5, UR7, UR4, 0x18 ;  /* 0x0000000407057291 */ /* 0x004fe4000f8ec0ff */
[----:B------:R-:W-:-:S07]  /*3210*/  ULEA UR6, UR7, UR6, 0x18 ;  /* 0x0000000607067291 */ /* 0x000fce000f8ec0ff */
[----:B------:R-:W2:Y:S02]  /*3220*/  LDS.U8 R0, [UR5+0x1c] ;  /* 0x00001c05ff007984 */ /* 0x000ea40008000000 */
[----:B--2---:R-:W-:-:S13]  /*3230*/  ISETP.NE.AND P0, PT, R0, RZ, PT ;  /* 0x000000ff0000720c */ /* 0x004fda0003f05270 */
[----:B------:R-:W-:Y:S05]  /*3240*/  @P0 BRA `(.L_x_47) ;  /* 0x0000000000580947 */ /* 0x000fea0003800000 */
[----:B------:R-:W-:-:S13]  /*3250*/  ELECT P0, URZ, PT ;  /* 0x0000000000ff782f */ /* 0x000fda0003800000 */
[----:B------:R-:W-:Y:S05]  /*3260*/  @!P0 BRA `(.L_x_48) ;  /* 0x0000000000608947 */ /* 0x000fea0003800000 */
[----:B------:R-:W-:Y:S01]  /*3270*/  UMOV UR4, 0x10 ;  /* 0x0000001000047882 */ /* 0x000fe20000000000 */
[----:B------:R-:W-:Y:S01]  /*3280*/  HFMA2 R0, -RZ, RZ, 0, 5.9604644775390625e-08 ;  /* 0x00000001ff007431 */ /* 0x000fe200000001ff */
[----:B------:R-:W-:-:S03]  /*3290*/  MOV R2, 0xffff ;  /* 0x0000ffff00027802 */ /* 0x000fc60000000f00 */
[----:B------:R-:W-:Y:S04]  /*32a0*/  DEPBAR.LE SB2, 0x36 ;  /* 0x0000ad800000791a */ /* 0x000fe80000000000 */
[----:B------:R-:W2:Y:S02]  /*32b0*/  UTCATOMSWS.FIND_AND_SET.ALIGN UP0, UR4, UR4 ;  /* 0x00000004000475e3 */ /* 0x000ea40008000800 */
[----:B--2---:R-:W-:Y:S01]  /*32c0*/  MOV R3, UR4 ;  /* 0x0000000400037c02 */ /* 0x004fe20008000f00 */
[----:B------:R-:W-:Y:S06]  /*32d0*/  BRA.U UP0, `(.L_x_49) ;  /* 0x0000000100187547 */ /* 0x000fec000b800000 */
.L_x_50:
[----:B------:R-:W-:Y:S05]  /*32e0*/  NANOSLEEP 0x64 ;  /* 0x000000640000795d */ /* 0x000fea0003800000 */
[----:B------:R-:W-:-:S05]  /*32f0*/  UMOV UR4, 0x10 ;  /* 0x0000001000047882 */ /* 0x000fca0000000000 */
[----:B------:R-:W-:Y:S04]  /*3300*/  DEPBAR.LE SB2, 0x36 ;  /* 0x0000ad800000791a */ /* 0x000fe80000000000 */
[----:B------:R-:W2:Y:S02]  /*3310*/  UTCATOMSWS.FIND_AND_SET.ALIGN UP0, UR4, UR4 ;  /* 0x00000004000475e3 */ /* 0x000ea40008000800 */
[----:B--2---:R-:W-:Y:S01]  /*3320*/  MOV R3, UR4 ;  /* 0x0000000400037c02 */ /* 0x004fe20008000f00 */
[----:B------:R-:W-:Y:S05]  /*3330*/  BRA.U !UP0, `(.L_x_50) ;  /* 0xfffffffd08e87547 */ /* 0x000fea000b83ffff */
.L_x_49:
[-C--:B------:R-:W-:Y:S02]  /*3340*/  SHF.L.U32 R2, R2, R3.reuse, RZ ;  /* 0x0000000302027219 */ /* 0x080fe400000006ff */
[----:B------:R-:W-:Y:S01]  /*3350*/  SHF.L.U32 R0, R0, R3, RZ ;  /* 0x0000000300007219 */ /* 0x000fe200000006ff */
[----:B------:R-:W-:Y:S02]  /*3360*/  IMAD.SHL.U32 R3, R3, 0x20, RZ ;  /* 0x0000002003037824 */ /* 0x000fe400078e00ff */
[----:B------:R2:W-:Y:S04]  /*3370*/  ATOMS.OR RZ, [UR5+0x14], R2 ;  /* 0x00001402ffff798c */ /* 0x0005e8000b000005 */
[----:B------:R2:W-:Y:S04]  /*3380*/  ATOMS.OR RZ, [UR5+0x18], R0 ;  /* 0x00001800ffff798c */ /* 0x0005e8000b000005 */
[----:B------:R2:W-:Y:S01]  /*3390*/  STS [UR6+0x110], R3 ;  /* 0x00011003ff007988 */ /* 0x0005e20008000806 */
[----:B------:R-:W-:Y:S05]  /*33a0*/  BRA `(.L_x_48) ;  /* 0x0000000000107947 */ /* 0x000fea0003800000 */
.L_x_47:
[----:B------:R-:W-:Y:S02]  /*33b0*/  MOV R0, 0xffffffff ;  /* 0xffffffff00007802 */ /* 0x000fe40000000f00 */
[----:B------:R-:W-:-:S03]  /*33c0*/  MOV R2, 0x33f0 ;  /* 0x000033f000027802 */ /* 0x000fc60000000f00 */
[----:B------:R2:W-:Y:S04]  /*33d0*/  STS [UR6+0x110], R0 ;  /* 0x00011000ff007988 */ /* 0x0005e80008000806 */
[----:B-12--5:R-:W-:Y:S05]  /*33e0*/  CALL.REL.NOINC `($__internal_1_$__cuda_sm10x_tcgen05_guardrail_trap_phase_invalid_during_alloc) ;  /* 0x0000005800187944 */ /* 0x026fea0003c00000 */
.L_x_48:
[----:B------:R-:W-:Y:S05]  /*33f0*/  WARPSYNC.ALL ;  /* 0x0000000000007948 */ /* 0x000fea0003800000 */
[----:B------:R-:W3:Y:S01]  /*3400*/  S2UR UR4, SR_CgaCtaId ;  /* 0x00000000000479c3 */ /* 0x000ee20000008800 */
[----:B------:R-:W-:Y:S01]  /*3410*/  UMOV UR20, 0x400 ;  /* 0x0000040000147882 */ /* 0x000fe20000000000 */
[----:B------:R-:W-:-:S06]  /*3420*/  NOP ;  /* 0x0000000000007918 */ /* 0x000fcc0000000000 */
[----:B------:R-:W-:Y:S06]  /*3430*/  BAR.ARV 0x6, 0xa0 ;  /* 0x0182800000007b1d */ /* 0x000fec0000002000 */
[----:B------:R-:W4:Y:S01]  /*3440*/  LDCU.64 UR6, c[0x0][0x388] ;  /* 0x00007100ff0677ac */ /* 0x000f220008000a00 */
[----:B------:R-:W-:Y:S01]  /*3450*/  IMAD.MOV.U32 R8, RZ, RZ, 0x1 ;  /* 0x00000001ff087424 */ /* 0x000fe200078e00ff */
[----:B------:R-:W1:Y:S01]  /*3460*/  LDCU.64 UR8, c[0x0][0x390] ;  /* 0x00007200ff0877ac */ /* 0x000e620008000a00 */
[----:B------:R-:W-:Y:S01]  /*3470*/  UMOV UR23, URZ ;  /* 0x000000ff00177c82 */ /* 0x000fe20008000000 */
[----:B------:R-:W-:Y:S01]  /*3480*/  UMOV UR19, URZ ;  /* 0x000000ff00137c82 */ /* 0x000fe20008000000 */
[----:B---3--:R-:W-:Y:S01]  /*3490*/  ULEA UR20, UR4, UR20, 0x18 ;  /* 0x0000001404147291 */ /* 0x008fe2000f8ec0ff */
[----:B------:R-:W-:Y:S01]  /*34a0*/  UMOV UR32, 0x0 ;  /* 0x0000000000207882 */ /* 0x000fe20000000000 */
[----:B------:R-:W-:Y:S01]  /*34b0*/  UMOV UR33, 0x8100490 ;  /* 0x0810049000217882 */ /* 0x000fe20000000000 */
[----:B------:R-:W-:Y:S01]  /*34c0*/  UMOV UR30, 0x0 ;  /* 0x00000000001e7882 */ /* 0x000fe20000000000 */
[----:B------:R-:W-:Y:S01]  /*34d0*/  UMOV UR31, 0x8100490 ;  /* 0x08100490001f7882 */ /* 0x000fe20000000000 */
[----:B------:R-:W-:Y:S01]  /*34e0*/  UMOV UR28, 0x0 ;  /* 0x00000000001c7882 */ /* 0x000fe20000000000 */
[----:B------:R-:W-:Y:S01]  /*34f0*/  UMOV UR29, 0x8100490 ;  /* 0x08100490001d7882 */ /* 0x000fe20000000000 */
[----:B----4-:R-:W-:-:S02]  /*3500*/  UIADD3 UR4, UPT, UPT, UR6, 0x3f, URZ ;  /* 0x0000003f06047890 */ /* 0x010fc4000fffe0ff */
[----:B------:R-:W2:Y:S01]  /*3510*/  LDS R9, [UR20+0x110] ;  /* 0x00011014ff097984 */ /* 0x000ea20008000800 */
[----:B------:R-:W-:Y:S01]  /*3520*/  UMOV UR26, 0x0 ;  /* 0x00000000001a7882 */ /* 0x000fe20000000000 */
[----:B------:R-:W-:Y:S01]  /*3530*/  UMOV UR27, 0x8100490 ;  /* 0x08100490001b7882 */ /* 0x000fe20000000000 */
[----:B------:R-:W-:-:S04]  /*3540*/  USHF.R.S32.HI UR5, URZ, 0x1f, UR4 ;  /* 0x0000001fff057899 */ /* 0x000fc80008011404 */
[----:B------:R-:W-:Y:S02]  /*3550*/  ULEA.HI UR4, UR5, UR4, URZ, 0x6 ;  /* 0x0000000405047291 */ /* 0x000fe4000f8f30ff */
[----:B------:R-:W-:Y:S02]  /*3560*/  UIADD3 UR5, UPT, UPT, UR20, 0x6400, URZ ;  /* 0x0000640014057890 */ /* 0x000fe4000fffe0ff */
[----:B------:R-:W-:Y:S02]  /*3570*/  USHF.R.S32.HI UR4, URZ, 0x6, UR4 ;  /* 0x00000006ff047899 */ /* 0x000fe40008011404 */
[----:B------:R-:W-:Y:S02]  /*3580*/  USHF.R.U32.HI UR6, URZ, 0x4, UR5 ;  /* 0x00000004ff067899 */ /* 0x000fe40008011605 */
[----:B------:R-:W-:Y:S02]  /*3590*/  UIMAD UR4, UR4, UR7, URZ ;  /* 0x00000007040472a4 */ /* 0x000fe4000f8e02ff */
[----:B------:R-:W-:-:S02]  /*35a0*/  ULOP3.LUT UR6, UR6, 0x3fff, URZ, 0xc0, !UPT ;  /* 0x00003fff06067892 */ /* 0x000fc4000f8ec0ff */
[----:B-1----:R-:W-:Y:S02]  /*35b0*/  UIMAD UR4, UR4, UR8, URZ ;  /* 0x00000008040472a4 */ /* 0x002fe4000f8e02ff */
[----:B------:R-:W-:Y:S02]  /*35c0*/  ULOP3.LUT UR21, UR6, 0x10000, URZ, 0xfc, !UPT ;  /* 0x0001000006157892 */ /* 0x000fe4000f8efcff */
[----:B------:R-:W-:Y:S02]  /*35d0*/  UIMAD UR9, UR4, UR9, URZ ;  /* 0x00000009040972a4 */ /* 0x000fe4000f8e02ff */
[----:B------:R-:W-:Y:S02]  /*35e0*/  UIADD3 UR4, UPT, UPT, UR20, 0x26400, URZ ;  /* 0x0002640014047890 */ /* 0x000fe4000fffe0ff */
[----:B------:R-:W-:Y:S02]  /*35f0*/  UIADD3 UR34, UPT, UPT, UR9, -0x1, URZ ;  /* 0xffffffff09227890 */ /* 0x000fe4000fffe0ff */
[----:B------:R-:W-:-:S02]  /*3600*/  USHF.R.U32.HI UR5, URZ, 0x4, UR4 ;  /* 0x00000004ff057899 */ /* 0x000fc40008011604 */
[----:B------:R-:W-:Y:S02]  /*3610*/  UIADD3 UR4, UPT, UPT, UR20, 0xc8, URZ ;  /* 0x000000c814047890 */ /* 0x000fe4000fffe0ff */
[----:B------:R-:W-:Y:S02]  /*3620*/  ULOP3.LUT UR5, UR5, 0x3fff, URZ, 0xc0, !UPT ;  /* 0x00003fff05057892 */ /* 0x000fe4000f8ec0ff */
[----:B------:R-:W-:Y:S02]  /*3630*/  UPRMT UR25, URZ, 0x654, UR4 ;  /* 0x00000654ff197896 */ /* 0x000fe40008000004 */
[----:B------:R-:W-:Y:S02]  /*3640*/  ULOP3.LUT UR22, UR5, 0x10000, URZ, 0xfc, !UPT ;  /* 0x0001000005167892 */ /* 0x000fe4000f8efcff */
[----:B------:R-:W-:Y:S01]  /*3650*/  UISETP.GE.AND UP3, UPT, UR9, 0x1, UPT ;  /* 0x000000010900788c */ /* 0x000fe2000bf66270 */
[C---:B--2---:R-:W-:Y:S01]  /*3660*/  VIADD R3, R9.reuse, 0x40 ;  /* 0x0000004009037836 */ /* 0x044fe20000000000 */
[----:B------:R-:W-:-:S04]  /*3670*/  LOP3.LUT R2, R9, 0xffff, RZ, 0xc0, !PT ;  /* 0x0000ffff09027812 */ /* 0x000fc800078ec0ff */
[----:B------:R-:W-:-:S05]  /*3680*/  LOP3.LUT R3, R3, 0xffff, RZ, 0xc0, !PT ;  /* 0x0000ffff03037812 */ /* 0x000fca00078ec0ff */
[----:B------:R1:W-:Y:S02]  /*3690*/  STL.64 [R1], R2 ;  /* 0x0000000201007387 */ /* 0x0003e40000100a00 */
[----:B-1----:R-:W-:-:S07]  /*36a0*/  CS2R R2, SRZ ;  /* 0x0000000000027805 */ /* 0x002fce000001ff00 */
.L_x_57:
[----:B-1----:R-:W-:-:S04]  /*36b0*/  SHF.L.U32 R5, R3, 0x1f, RZ ;  /* 0x0000001f03057819 */ /* 0x002fc800000006ff */
[----:B------:R-:W1:Y:S02]  /*36c0*/  SYNCS.PHASECHK.TRANS64.TRYWAIT P0, [UR20+0xc0], R5 ;  /* 0x0000c005ff0075a7 */ /* 0x000e640008001114 */
[----:B-12-4-:R-:W-:Y:S05]  /*36d0*/  @!P0 BRA `(.L_x_51) ;  /* 0x0000004c00f88947 */ /* 0x016fea0003800000 */
.L_x_134:
[----:B-1----:R-:W1:Y:S01]  /*36e0*/  LDS.128 R4, [UR20+0x100] ;  /* 0x00010014ff047984 */ /* 0x002e620008000c00 */
[----:B------:R-:W-:Y:S01]  /*36f0*/  ULEA UR24, UR23, UR20, 0x3 ;  /* 0x0000001417187291 */ /* 0x000fe2000f8e18ff */
[----:B------:R-:W-:Y:S01]  /*3700*/  SHF.L.U32 R0, R8, 0x1f, RZ ;  /* 0x0000001f08007819 */ /* 0x000fe200000006ff */
[----:B------:R-:W-:Y:S01]  /*3710*/  @!PT LDS RZ, [RZ] ;  /* 0x00000000fffff984 */ /* 0x000fe20000000800 */
[----:B------:R-:W-:Y:S01]  /*3720*/  @!PT LDS RZ, [RZ] ;  /* 0x00000000fffff984 */ /* 0x000fe20000000800 */
[----:B------:R-:W-:Y:S01]  /*3730*/  @!PT LDS RZ, [RZ] ;  /* 0x00000000fffff984 */ /* 0x000fe20000000800 */
[----:B------:R-:W-:Y:S01]  /*3740*/  @!PT LDS RZ, [RZ] ;  /* 0x00000000fffff984 */ /* 0x000fe20000000800 */
[----:B------:R2:W-:Y:S06]  /*3750*/  MEMBAR.ALL.CTA ;  /* 0x0000000000007992 */ /* 0x0005ec0000008000 */
[----:B--2---:R-:W2:Y:S02]  /*3760*/  FENCE.VIEW.ASYNC.S ;  /* 0x00000000000073c6 */ /* 0x004ea40000000000 */
[----:B--2---:R-:W-:Y:S01]  /*3770*/  SYNCS.ARRIVE.TRANS64.RED.A1T0 RZ, [UR25], RZ ;  /* 0x000000ffffff79a7 */ /* 0x004fe20008100419 */
[----:B------:R-:W2:Y:S01]  /*3780*/  SYNCS.PHASECHK.TRANS64.TRYWAIT P0, [UR24+0xe0], R0 ;  /* 0x0000e000ff0075a7 */ /* 0x000ea20008001118 */
[----:B-1----:R-:W-:Y:S01]  /*3790*/  LOP3.LUT P3, RZ, R6, 0x1, RZ, 0xc0, !PT ;  /* 0x0000000106ff7812 */ /* 0x002fe2000786c0ff */
[----:B--2---:R-:W-:-:S12]  /*37a0*/  @!P0 BRA `(.L_x_52) ;  /* 0x0000004c00dc8947 */ /* 0x004fd80003800000 */
.L_x_136:
[----:B------:R-:W-:Y:S05]  /*37b0*/  BRA.U !UP3, `(.L_x_53) ;  /* 0x000000010bf87547 */ /* 0x000fea000b800000 */
[----:B-1----:R-:W-:Y:S01]  /*37c0*/  IMAD.U32 R0, RZ, RZ, UR23 ;  /* 0x00000017ff007e24 */ /* 0x002fe2000f8e00ff */
[----:B------:R-:W-:-:S04]  /*37d0*/  ULEA UR4, UR19, UR20, 0x3 ;  /* 0x0000001413047291 */ /* 0x000fc8000f8e18ff */
[----:B------:R-:W-:Y:S02]  /*37e0*/  LEA R4, R0, R1, 0x2 ;  /* 0x0000000100047211 */ /* 0x000fe400078e10ff */
[----:B------:R-:W-:Y:S01]  /*37f0*/  SHF.L.U32 R0, R2, 0x1f, RZ ;  /* 0x0000001f02007819 */ /* 0x000fe200000006ff */
[----:B------:R-:W-:-:S03]  /*3800*/  UPLOP3.LUT UP2, UPT, UPT, UPT, UPT, 0x40, 0x4 ;  /* 0x000000000004789c */ /* 0x000fc60003f4e870 */
[----:B------:R-:W5:Y:S01]  /*3810*/  LDL R4, [R4] ;  /* 0x0000000004047983 */ /* 0x000f620000100800 */
[----:B------:R1:W2:Y:S01]  /*3820*/  SYNCS.PHASECHK.TRANS64.TRYWAIT P2, [UR4], R0 ;  /* 0x00000000ff0075a7 */ /* 0x0002a20008041104 */
[----:B------:R-:W-:Y:S01]  /*3830*/  UMOV UR17, UR34 ;  /* 0x0000002200117c82 */ /* 0x000fe20008000000 */
[----:B------:R-:W-:-:S05]  /*3840*/  UMOV UR4, UR19 ;  /* 0x0000001300047c82 */ /* 0x000fca0008000000 */
.L_x_56:
[----:B------:R-:W-:Y:S01]  /*3850*/  ULEA UR18, UR4, UR20, 0x3 ;  /* 0x0000001404127291 */ /* 0x000fe2000f8e18ff */
[----:B--234-:R-:W-:Y:S11]  /*3860*/  @P2 BRA `(.L_x_54) ;  /* 0x00000000000c2947 */ /* 0x01cff60003800000 */
[----:B------:R-:W-:Y:S04]  /*3870*/  SHF.L.U32 R5, R2, 0x1f, RZ ;  /* 0x0000001f02057819 */ /* 0x000fe800000006ff */
[----:B------:R-:W2:Y:S02]  /*3880*/  SYNCS.PHASECHK.TRANS64.TRYWAIT P0, [UR18], R5 ;  /* 0x00000005ff0075a7 */ /* 0x000ea40008001112 */
[----:B--2---:R-:W-:Y:S05]  /*3890*/  @!P0 BRA `(.L_x_55) ;  /* 0x0000004c00b88947 */ /* 0x004fea0003800000 */
.L_x_54:
[----:B------:R-:W-:Y:S01]  /*38a0*/  UISETP.NE.AND UP0, UPT, UR17, URZ, UPT ;  /* 0x000000ff1100728c */ /* 0x000fe2000bf05270 */
[----:B------:R-:W-:Y:S01]  /*38b0*/  PLOP3.LUT P2, PT, PT, PT, PT, 0x80, 0x8 ;  /* 0x000000000008781c */ /* 0x000fe20003f4f070 */
[----:B------:R-:W-:Y:S01]  /*38c0*/  UIADD3 UR5, UPT, UPT, UR4, 0x1, URZ ;  /* 0x0000000104057890 */ /* 0x000fe2000fffe0ff */
[----:B------:R-:W-:Y:S11]  /*38d0*/  ELECT P1, URZ, PT ;  /* 0x0000000000ff782f */ /* 0x000ff60003820000 */
[----:B------:R-:W-:Y:S02]  /*38e0*/  @!UPT UIADD3 URZ, UPT, UPT, URZ, URZ, URZ ;  /* 0x000000fffffff290 */ /* 0x000fe4000fffe0ff */
[----:B-----5:R-:W-:Y:S01]  /*38f0*/  @P1 R2UR.BROADCAST UR8, R4 ;  /* 0x00000000040812ca */ /* 0x020fe200008e0000 */
[----:B------:R-:W-:Y:S01]  /*3900*/  UISETP.NE.AND UP1, UPT, UR5, 0x8, UPT ;  /* 0x000000080500788c */ /* 0x000fe2000bf25270 */
[----:B------:R-:W-:Y:S01]  /*3910*/  PLOP3.LUT P0, PT, PT, PT, UP0, 0x80, 0x8 ;  /* 0x000000000008781c */ /* 0x000fe20003f0f008 */
[----:B------:R-:W-:Y:S02]  /*3920*/  ULEA UR10, UR4, UR22, 0x9 ;  /* 0x00000016040a7291 */ /* 0x000fe4000f8e48ff */
[----:B------:R-:W-:Y:S02]  /*3930*/  USEL UR6, URZ, 0x1, UP1 ;  /* 0x00000001ff067887 */ /* 0x000fe40008800000 */
[----:B------:R-:W-:Y:S02]  /*3940*/  USEL UR19, UR5, URZ, UP1 ;  /* 0x000000ff05137287 */ /* 0x000fe40008800000 */
[----:B------:R-:W-:Y:S02]  /*3950*/  ULEA UR14, UR4, UR21, 0xa ;  /* 0x00000015040e7291 */ /* 0x000fe4000f8e50ff */
[----:B------:R-:W-:Y:S01]  /*3960*/  @UP0 ULEA UR5, UR19, UR20, 0x3 ;  /* 0x0000001413050291 */ /* 0x000fe2000f8e18ff */
[----:B------:R-:W-:Y:S01]  /*3970*/  LOP3.LUT R2, R2, UR6, RZ, 0x3c, !PT ;  /* 0x0000000602027c12 */ /* 0x000fe2000f8e3cff */
[----:B------:R-:W-:Y:S02]  /*3980*/  UIADD3 UR6, UPT, UPT, UR10, 0x2, URZ ;  /* 0x000000020a067890 */ /* 0x000fe4000fffe0ff */
[----:B------:R-:W-:Y:S01]  /*3990*/  UIADD3 UR4, UPT, UPT, UR14, 0x2, URZ ;  /* 0x000000020e047890 */ /* 0x000fe2000fffe0ff */
[----:B-1----:R-:W-:Y:S01]  /*39a0*/  @P0 SHF.L.U32 R0, R2, 0x1f, RZ ;  /* 0x0000001f02000819 */ /* 0x002fe200000006ff */
[----:B------:R-:W-:Y:S01]  /*39b0*/  UIADD3 UR12, UPT, UPT, UR10, 0x4, URZ ;  /* 0x000000040a0c7890 */ /* 0x000fe2000fffe0ff */
[----:B------:R-:W-:Y:S02]  /*39c0*/  UMOV UR11, 0x40004040 ;  /* 0x40004040000b7882 */ /* 0x000fe40000000000 */
[----:B------:R3:W4:Y:S01]  /*39d0*/  @P0 SYNCS.PHASECHK.TRANS64.TRYWAIT P2, [UR5], R0 ;  /* 0x00000000ff0005a7 */ /* 0x0007220008041105 */
[----:B------:R-:W-:Y:S11]  /*39e0*/  ELECT P0, URZ, PT ;  /* 0x0000000000ff782f */ /* 0x000ff60003800000 */
[----:B------:R-:W-:Y:S02]  /*39f0*/  @!UPT UIADD3 URZ, UPT, UPT, URZ, URZ, URZ ;  /* 0x000000fffffff290 */ /* 0x000fe4000fffe0ff */
[C---:B------:R-:W-:Y:S02]  /*3a00*/  @P0 R2UR.BROADCAST UR16, R4.reuse ;  /* 0x00000000041002ca */ /* 0x040fe400008e0000 */
[----:B------:R-:W-:Y:S01]  /*3a10*/  ELECT P0, URZ, PT ;  /* 0x0000000000ff782f */ /* 0x000fe20003800000 */
[----:B------:R-:W-:Y:S01]  /*3a20*/  UMOV UR15, 0x40004040 ;  /* 0x40004040000f7882 */ /* 0x000fe20000000000 */
[----:B------:R-:W-:Y:S01]  /*3a30*/  UMOV UR7, 0x40004040 ;  /* 0x4000404000077882 */ /* 0x000fe20000000000 */
[----:B------:R1:W-:Y:S01]  /*3a40*/  UTCHMMA gdesc[UR14], gdesc[UR10], tmem[UR8], tmem[UR32], idesc[UR33], UP2 ;  /* 0x00ff200a0e0075ea */ /* 0x0003e20009000008 */
[----:B------:R-:W-:Y:S01]  /*3a50*/  UPLOP3.LUT UP2, UPT, UPT, UPT, UPT, 0x80, 0x8 ;  /* 0x000000000008789c */ /* 0x000fe20003f4f070 */
[----:B------:R-:W-:Y:S01]  /*3a60*/  UMOV UR5, 0x40004040 ;  /* 0x4000404000057882 */ /* 0x000fe20000000000 */
[----:B------:R-:W-:Y:S01]  /*3a70*/  UMOV UR13, 0x40004040 ;  /* 0x40004040000d7882 */ /* 0x000fe20000000000 */
[----:B------:R-:W-:Y:S04]  /*3a80*/  UMOV UR9, 0x40004040 ;  /* 0x4000404000097882 */ /* 0x000fe80000000000 */
[----:B------:R2:W-:Y:S01]  /*3a90*/  UTCHMMA gdesc[UR4], gdesc[UR6], tmem[UR16], tmem[UR30], idesc[UR31], UPT ;  /* 0x00ff1e06040075ea */ /* 0x0005e2000b800010 */
[----:B-1----:R-:W-:Y:S01]  /*3aa0*/  UIADD3 UR8, UPT, UPT, UR14, 0x4, URZ ;  /* 0x000000040e087890 */ /* 0x002fe2000fffe0ff */
[C---:B------:R-:W-:Y:S02]  /*3ab0*/  @P0 R2UR.BROADCAST UR15, R4.reuse ;  /* 0x00000000040f02ca */ /* 0x040fe400008e0000 */
[----:B------:R-:W-:Y:S01]  /*3ac0*/  ELECT P0, URZ, PT ;  /* 0x0000000000ff782f */ /* 0x000fe20003800000 */
[----:B------:R-:W-:Y:S02]  /*3ad0*/  UIADD3 UR10, UPT, UPT, UR10, 0x6, URZ ;  /* 0x000000060a0a7890 */ /* 0x000fe4000fffe0ff */
[----:B--2---:R-:W-:Y:S10]  /*3ae0*/  UIADD3 UR6, UPT, UPT, UR14, 0x6, URZ ;  /* 0x000000060e067890 */ /* 0x004ff4000fffe0ff */
[----:B------:R-:W-:Y:S01]  /*3af0*/  @P0 R2UR.BROADCAST UR14, R4 ;  /* 0x00000000040e02ca */ /* 0x000fe200008e0000 */
[----:B------:R-:W-:Y:S02]  /*3b00*/  UIADD3 UR5, UPT, UPT, UR18, 0x40, URZ ;  /* 0x0000004012057890 */ /* 0x000fe4000fffe0ff */
[----:B------:R-:W-:Y:S01]  /*3b10*/  UIADD3 UR4, UPT, UPT, UR17, 0x1, URZ ;  /* 0x0000000111047890 */ /* 0x000fe2000fffe0ff */
[----:B------:R1:W-:Y:S03]  /*3b20*/  UTCHMMA gdesc[UR8], gdesc[UR12], tmem[UR15], tmem[UR28], idesc[UR29], UPT ;  /* 0x00ff1c0c080075ea */ /* 0x0003e6000b80000f */
[----:B------:R-:W-:Y:S03]  /*3b30*/  UISETP.GT.U32.AND UP0, UPT, UR4, 0x1, UPT ;  /* 0x000000010400788c */ /* 0x000fe6000bf04070 */
[----:B------:R-:W-:Y:S03]  /*3b40*/  UMOV UR4, UR19 ;  /* 0x0000001300047c82 */ /* 0x000fe60008000000 */
[----:B------:R3:W-:Y:S01]  /*3b50*/  UTCHMMA gdesc[UR6], gdesc[UR10], tmem[UR14], tmem[UR26], idesc[UR27], UPT ;  /* 0x00ff1a0a060075ea */ /* 0x0007e2000b80000e */
[----:B------:R3:W-:Y:S01]  /*3b60*/  UTCBAR [UR5], URZ ;  /* 0x000000ff050073e9 */ /* 0x0007e200080000ff */
[----:B-1----:R-:W-:Y:S07]  /*3b70*/  UIADD3 UR8, UPT, UPT, UR17, -0x1, URZ ;  /* 0xffffffff11087890 */ /* 0x002fee000fffe0ff */
[----:B------:R-:W-:Y:S01]  /*3b80*/  UMOV UR17, UR8 ;  /* 0x0000000800117c82 */ /* 0x000fe20008000000 */
[----:B------:R-:W-:Y:S05]  /*3b90*/  BRA.U UP0, `(.L_x_56) ;  /* 0xfffffffd002c7547 */ /* 0x000fea000b83ffff */
.L_x_53:
[----:B------:R-:W-:Y:S01]  /*3ba0*/  UIADD3 UR4, UPT, UPT, UR23, 0x1, URZ ;  /* 0x0000000117047890 */ /* 0x000fe2000fffe0ff */
[----:B------:R-:W-:Y:S01]  /*3bb0*/  LOP3.LUT R3, R3, 0x1, RZ, 0x3c, !PT ;  /* 0x0000000103037812 */ /* 0x000fe200078e3cff */
[----:B---3--:R-:W-:Y:S02]  /*3bc0*/  UIADD3 UR5, UPT, UPT, UR24, 0xd0, URZ ;  /* 0x000000d018057890 */ /* 0x008fe4000fffe0ff */
[----:B------:R-:W-:-:S04]  /*3bd0*/  UISETP.NE.AND UP0, UPT, UR4, 0x2, UPT ;  /* 0x000000020400788c */ /* 0x000fc8000bf05270 */
[----:B------:R-:W-:Y:S02]  /*3be0*/  USEL UR6, URZ, 0x1, UP0 ;  /* 0x00000001ff067887 */ /* 0x000fe40008000000 */
[----:B------:R-:W-:Y:S01]  /*3bf0*/  USEL UR23, UR4, URZ, UP0 ;  /* 0x000000ff04177287 */ /* 0x000fe20008000000 */
[----:B------:R2:W-:Y:S03]  /*3c00*/  UTCBAR [UR5], URZ ;  /* 0x000000ff050073e9 */ /* 0x0005e600080000ff */
[----:B------:R-:W-:Y:S01]  /*3c10*/  LOP3.LUT R8, R8, UR6, RZ, 0x3c, !PT ;  /* 0x0000000608087c12 */ /* 0x000fe2000f8e3cff */
[----:B------:R-:W-:Y:S07]  /*3c20*/  @P3 BRA `(.L_x_57) ;  /* 0xfffffff800a03947 */ /* 0x000fee000383ffff */
[----:B------:R-:W3:Y:S01]  /*3c30*/  S2UR UR6, SR_CgaCtaId ;  /* 0x00000000000679c3 */ /* 0x000ee20000008800 */
[----:B------:R-:W-:Y:S01]  /*3c40*/  ELECT P0, URZ, PT ;  /* 0x0000000000ff782f */ /* 0x000fe20003800000 */
[----:B-1----:R-:W-:Y:S01]  /*3c50*/  IMAD.MOV.U32 R0, RZ, RZ, 0x1 ;  /* 0x00000001ff007424 */ /* 0x002fe200078e00ff */
[----:B------:R-:W-:Y:S01]  /*3c60*/  UIADD3 UR20, UPT, UPT, UR20, 0xe0, URZ ;  /* 0x000000e014147890 */ /* 0x000fe2000fffe0ff */
[----:B------:R-:W-:Y:S01]  /*3c70*/  SHF.L.U32 R3, R8, 0x1f, RZ ;  /* 0x0000001f08037819 */ /* 0x000fe200000006ff */
[----:B------:R-:W-:-:S03]  /*3c80*/  UMOV UR4, 0x40 ;  /* 0x0000004000047882 */ /* 0x000fc60000000000 */
[----:B------:R-:W-:Y:S01]  /*3c90*/  UVIRTCOUNT.DEALLOC.SMPOOL 0x80 ;  /* 0x000000800000784c */ /* 0x000fe20000000000 */
[----:B---3--:R-:W-:Y:S02]  /*3ca0*/  ULEA UR6, UR6, UR4, 0x18 ;  /* 0x0000000406067291 */ /* 0x008fe4000f8ec0ff */
[----:B------:R-:W-:-:S07]  /*3cb0*/  ULEA UR4, UR23, UR20, 0x3 ;  /* 0x0000001417047291 */ /* 0x000fce000f8e18ff */
[----:B------:R1:W-:Y:S02]  /*3cc0*/  @P0 STS.U8 [UR6+0x1c], R0 ;  /* 0x00001c00ff000988 */ /* 0x0003e40008000006 */
[----:B------:R-:W3:Y:S02]  /*3cd0*/  SYNCS.PHASECHK.TRANS64.TRYWAIT P0, [UR4], R3 ;  /* 0x00000003ff0075a7 */ /* 0x000ee40008001104 */
[----:B-1-3--:R-:W-:Y:S05]  /*3ce0*/  @!P0 BRA `(.L_x_58) ;  /* 0x0000004800bc8947 */ /* 0x00afea0003800000 */
.L_x_139:
[----:B------:R-:W-:-:S04]  /*3cf0*/  UIADD3 UR4, UPT, UPT, UR23, 0x1, URZ ;  /* 0x0000000117047890 */ /* 0x000fc8000fffe0ff */
[----:B------:R-:W-:-:S04]  /*3d00*/  UISETP.NE.AND UP0, UPT, UR4, 0x2, UPT ;  /* 0x000000020400788c */ /* 0x000fc8000bf05270 */
[----:B--2---:R-:W-:Y:S02]  /*3d10*/  USEL UR5, URZ, 0x1, UP0 ;  /* 0x00000001ff057887 */ /* 0x004fe40008000000 */
[----:B------:R-:W-:-:S04]  /*3d20*/  USEL UR4, UR4, URZ, UP0 ;  /* 0x000000ff04047287 */ /* 0x000fc80008000000 */
[----:B------:R-:W-:Y:S01]  /*3d30*/  ULEA UR4, UR4, UR20, 0x3 ;  /* 0x0000001404047291 */ /* 0x000fe2000f8e18ff */
[----:B-1----:R-:W-:-:S04]  /*3d40*/  LOP3.LUT R3, R8, UR5, RZ, 0x3c, !PT ;  /* 0x0000000508037c12 */ /* 0x002fc8000f8e3cff */
[----:B------:R-:W-:-:S04]  /*3d50*/  SHF.L.U32 R3, R3, 0x1f, RZ ;  /* 0x0000001f03037819 */ /* 0x000fc800000006ff */
[----:B------:R-:W1:Y:S02]  /*3d60*/  SYNCS.PHASECHK.TRANS64.TRYWAIT P0, [UR4], R3 ;  /* 0x00000003ff0075a7 */ /* 0x000e640008001104 */
[----:B-1----:R-:W-:Y:S05]  /*3d70*/  @!P0 BRA `(.L_x_59) ;  /* 0x0000004800b08947 */ /* 0x002fea0003800000 */
.L_x_141:
[----:B------:R-:W-:Y:S01]  /*3d80*/  NOP ;  /* 0x0000000000007918 */ /* 0x000fe20000000000 */
[----:B-1----:R-:W1:Y:S01]  /*3d90*/  LDS R0, [UR6+0x14] ;  /* 0x00001406ff007984 */ /* 0x002e620008000800 */
[----:B------:R-:W-:Y:S01]  /*3da0*/  LOP3.LUT R2, R9, 0xffff, RZ, 0xc0, !PT ;  /* 0x0000ffff09027812 */ /* 0x000fe200078ec0ff */
[----:B------:R-:W-:Y:S02]  /*3db0*/  IMAD.MOV.U32 R3, RZ, RZ, 0xffff ;  /* 0x0000ffffff037424 */ /* 0x000fe400078e00ff */
[----:B------:R-:W-:Y:S01]  /*3dc0*/  IMAD.MOV.U32 R5, RZ, RZ, 0x1 ;  /* 0x00000001ff057424 */ /* 0x000fe200078e00ff */
[----:B------:R-:W-:-:S04]  /*3dd0*/  SHF.R.U32.HI R2, RZ, 0x5, R2 ;  /* 0x00000005ff027819 */ /* 0x000fc80000011602 */
[-C--:B------:R-:W-:Y:S02]  /*3de0*/  SHF.L.U32 R3, R3, R2.reuse, RZ ;  /* 0x0000000203037219 */ /* 0x080fe400000006ff */
[----:B------:R-:W-:Y:S02]  /*3df0*/  SHF.L.U32 R5, R5, R2, RZ ;  /* 0x0000000205057219 */ /* 0x000fe400000006ff */
[----:B-1----:R-:W-:-:S04]  /*3e00*/  LOP3.LUT R0, R0, R3, RZ, 0xc0, !PT ;  /* 0x0000000300007212 */ /* 0x002fc800078ec0ff */
[----:B------:R-:W-:-:S13]  /*3e10*/  ISETP.NE.AND P0, PT, R0, R3, PT ;  /* 0x000000030000720c */ /* 0x000fda0003f05270 */
[----:B------:R-:W-:Y:S05]  /*3e20*/  @P0 BRA `(.L_x_60) ;  /* 0x00000000005c0947 */ /* 0x000fea0003800000 */
[----:B------:R-:W1:Y:S02]  /*3e30*/  LDS R0, [UR6+0x18] ;  /* 0x00001806ff007984 */ /* 0x000e640008000800 */
[----:B-1----:R-:W-:-:S04]  /*3e40*/  LOP3.LUT R0, R0, R5, RZ, 0xc0, !PT ;  /* 0x0000000500007212 */ /* 0x002fc800078ec0ff */
[----:B------:R-:W-:-:S13]  /*3e50*/  ISETP.NE.AND P0, PT, R0, R5, PT ;  /* 0x000000050000720c */ /* 0x000fda0003f05270 */
[----:B------:R-:W-:Y:S05]  /*3e60*/  @P0 BRA `(.L_x_61) ;  /* 0x0000000000400947 */ /* 0x000fea0003800000 */
[----:B------:R-:W-:Y:S01]  /*3e70*/  R2UR UR4, R3 ;  /* 0x00000000030472ca */ /* 0x000fe200000e0000 */
[----:B------:R-:W1:Y:S01]  /*3e80*/  S2R R2, SR_LANEID ;  /* 0x0000000000027919 */ /* 0x000e620000000000 */
[----:B------:R-:W-:-:S04]  /*3e90*/  LOP3.LUT R5, RZ, R5, RZ, 0x33, !PT ;  /* 0x00000005ff057212 */ /* 0x000fc800078e33ff */
[----:B------:R-:W2:Y:S07]  /*3ea0*/  REDUX UR7, R5 ;  /* 0x00000000050773c4 */ /* 0x000eae0000000000 */
[----:B------:R-:W-:-:S03]  /*3eb0*/  ULOP3.LUT UR5, URZ, UR4, URZ, 0x33, !UPT ;  /* 0x00000004ff057292 */ /* 0x000fc6000f8e33ff */
[----:B------:R-:W-:Y:S02]  /*3ec0*/  VOTEU.ANY UR4, UPT, PT ;  /* 0x0000000000047886 */ /* 0x000fe400038e0100 */
[----:B------:R-:W-:Y:S01]  /*3ed0*/  UFLO.U32 UR4, UR4 ;  /* 0x00000004000472bd */ /* 0x000fe200080e0000 */
[----:B------:R-:W-:-:S04]  /*3ee0*/  IMAD.U32 R0, RZ, RZ, UR5 ;  /* 0x00000005ff007e24 */ /* 0x000fc8000f8e00ff */
[----:B------:R-:W3:Y:S02]  /*3ef0*/  REDUX UR8, R0 ;  /* 0x00000000000873c4 */ /* 0x000ee40000000000 */
[----:B------:R1:W-:Y:S02]  /*3f00*/  UTCATOMSWS.AND URZ, UR5 ;  /* 0x0000000500ff79e3 */ /* 0x0003e40008000000 */
[----:B-1----:R-:W-:Y:S01]  /*3f10*/  ISETP.EQ.U32.AND P0, PT, R2, UR4, PT ;  /* 0x0000000402007c0c */ /* 0x002fe2000bf02070 */
[----:B--2---:R-:W-:Y:S02]  /*3f20*/  IMAD.U32 R2, RZ, RZ, UR7 ;  /* 0x00000007ff027e24 */ /* 0x004fe4000f8e00ff */
[----:B---3--:R-:W-:-:S10]  /*3f30*/  IMAD.U32 R3, RZ, RZ, UR8 ;  /* 0x00000008ff037e24 */ /* 0x008fd4000f8e00ff */
[----:B------:R1:W-:Y:S04]  /*3f40*/  @P0 ATOMS.AND RZ, [UR6+0x14], R3 ;  /* 0x00001403ffff098c */ /* 0x0003e8000a800006 */
[----:B------:R1:W-:Y:S01]  /*3f50*/  @P0 ATOMS.AND RZ, [UR6+0x18], R2 ;  /* 0x00001802ffff098c */ /* 0x0003e2000a800006 */
[----:B------:R-:W-:Y:S05]  /*3f60*/  BRA `(.L_x_62) ;  /* 0x0000000000147947 */ /* 0x000fea0003800000 */
.L_x_61:
[----:B------:R-:W-:Y:S02]  /*3f70*/  MOV R2, 0x3f90 ;  /* 0x00003f9000027802 */ /* 0x000fe40000000f00 */
[----:B----45:R-:W-:Y:S05]  /*3f80*/  CALL.REL.NOINC `($__internal_0_$__cuda_sm10x_tcgen05_guardrail_trap_col_being_dealloced_not_returned_by_alloc) ;  /* 0x0000004c00247944 */ /* 0x030fea0003c00000 */
[----:B------:R-:W-:Y:S05]  /*3f90*/  BRA `(.L_x_62) ;  /* 0x0000000000087947 */ /* 0x000fea0003800000 */
.L_x_60:
[----:B------:R-:W-:Y:S02]  /*3fa0*/  MOV R2, 0x3fc0 ;  /* 0x00003fc000027802 */ /* 0x000fe40000000f00 */
[----:B----45:R-:W-:Y:S05]  /*3fb0*/  CALL.REL.NOINC `($__internal_2_$__cuda_sm10x_tcgen05_guardrail_trap_unallocated_columns_being_dealloced) ;  /* 0x0000004c00307944 */ /* 0x030fea0003c00000 */
.L_x_62:
[----:B------:R-:W-:Y:S01]  /*3fc0*/  NOP ;  /* 0x0000000000007918 */ /* 0x000fe20000000000 */
[----:B------:R-:W-:Y:S05]  /*3fd0*/  EXIT ;  /* 0x000000000000794d */ /* 0x000fea0003800000 */
.L_x_46:
[----:B------:R-:W-:-:S09]  /*3fe0*/  UISETP.NE.OR UP0, UPT, UR15, 0x3, !UP2 ;  /* 0x000000030f00788c */ /* 0x000fd2000d705670 */
[----:B------:R-:W-:Y:S05]  /*3ff0*/  BRA.U UP0, `(.L_x_63) ;  /* 0x0000001100747547 */ /* 0x000fea000b800000 */
[----:B------:R-:W2:Y:S01]  /*4000*/  LDC.64 R2, c[0x0][0x988] ;  /* 0x00026200ff027b82 */ /* 0x000ea20000000a00 */
[----:B------:R-:W3:Y:S01]  /*4010*/  LDCU UR27, c[0x0][0x370] ;  /* 0x00006e00ff1b77ac */ /* 0x000ee20008000800 */
[----:B------:R-:W-:Y:S01]  /*4020*/  R2UR UR45, R84 ;  /* 0x00000000542d72ca */ /* 0x000fe200000e0000 */
[----:B------:R-:W-:Y:S01]  /*4030*/  IMAD.MOV.U32 R11, RZ, RZ, 0x1 ;  /* 0x00000001ff0b7424 */ /* 0x000fe200078e00ff */
[----:B------:R-:W-:Y:S01]  /*4040*/  R2UR UR44, R85 ;  /* 0x00000000552c72ca */ /* 0x000fe200000e0000 */
[----:B------:R-:W4:Y:S01]  /*4050*/  LDCU.128 UR28, c[0x0][0xc10] ;  /* 0x00018200ff1c77ac */ /* 0x000f220008000c00 */
[----:B------:R-:W-:Y:S02]  /*4060*/  IMAD.MOV.U32 R10, RZ, RZ, RZ ;  /* 0x000000ffff0a7224 */ /* 0x000fe400078e00ff */
[----:B------:R-:W1:Y:S01]  /*4070*/  S2UR UR6, SR_CgaCtaId ;  /* 0x00000000000679c3 */ /* 0x000e620000008800 */
[----:B------:R-:W4:Y:S01]  /*4080*/  LDCU UR26, c[0x0][0x374] ;  /* 0x00006e80ff1a77ac */ /* 0x000f220008000800 */
[----:B------:R-:W-:Y:S01]  /*4090*/  IMAD.MOV.U32 R9, RZ, RZ, 0x2000 ;  /* 0x00002000ff097424 */ /* 0x000fe200078e00ff */
[----:B------:R-:W3:Y:S05]  /*40a0*/  LDCU.128 UR32, c[0x0][0xa80] ;  /* 0x00015000ff2077ac */ /* 0x000eea0008000c00 */
[----:B------:R-:W3:Y:S01]  /*40b0*/  LDC.64 R12, c[0x0][0x348] ;  /* 0x0000d200ff0c7b82 */ /* 0x000ee20000000a00 */
[----:B------:R-:W3:Y:S01]  /*40c0*/  LDCU UR17, c[0x0][0xc0c] ;  /* 0x00018180ff1177ac */ /* 0x000ee20008000800 */
[----:B------:R-:W3:Y:S01]  /*40d0*/  LDCU UR47, c[0x0][0xc20] ;  /* 0x00018400ff2f77ac */ /* 0x000ee20008000800 */
[----:B--2---:R-:W-:Y:S01]  /*40e0*/  ISETP.NE.U32.AND P0, PT, R2, RZ, PT ;  /* 0x000000ff0200720c */ /* 0x004fe20003f05070 */
[----:B------:R-:W2:Y:S03]  /*40f0*/  LDCU UR4, c[0x0][0xc30] ;  /* 0x00018600ff0477ac */ /* 0x000ea60008000800 */
[----:B------:R-:W-:Y:S01]  /*4100*/  ISETP.NE.AND.EX P0, PT, R3, RZ, PT, P0 ;  /* 0x000000ff0300720c */ /* 0x000fe20003f05300 */
[----:B------:R-:W2:Y:S01]  /*4110*/  LDCU.128 UR40, c[0x0][0xa90] ;  /* 0x00015200ff2877ac */ /* 0x000ea20008000c00 */
[----:B------:R-:W2:Y:S01]  /*4120*/  LDC.64 R2, c[0x0][0x990] ;  /* 0x00026400ff027b82 */ /* 0x000ea20000000a00 */
[----:B------:R-:W-:Y:S01]  /*4130*/  UMOV UR24, 0x400 ;  /* 0x0000040000187882 */ /* 0x000fe20000000000 */
[----:B----4-:R-:W-:-:S02]  /*4140*/  UIMAD.WIDE.U32 UR8, UR26, UR31, URZ ;  /* 0x0000001f1a0872a5 */ /* 0x010fc4000f8e00ff */
[----:B-1----:R-:W-:Y:S02]  /*4150*/  ULEA UR24, UR6, UR24, 0x18 ;  /* 0x0000001806187291 */ /* 0x002fe4000f8ec0ff */
[----:B---3--:R-:W-:Y:S02]  /*4160*/  UIMAD.WIDE.U32 UR6, UR27, UR28, URZ ;  /* 0x0000001c1b0672a5 */ /* 0x008fe4000f8e00ff */
[----:B------:R-:W-:Y:S02]  /*4170*/  UISETP.NE.AND UP5, UPT, UR32, 0x1, UPT ;  /* 0x000000012000788c */ /* 0x000fe4000bfa5270 */
[----:B------:R-:W-:Y:S02]  /*4180*/  UIADD3 UR36, UPT, UPT, UR24, 0xc8, URZ ;  /* 0x000000c818247890 */ /* 0x000fe4000fffe0ff */
[----:B------:R-:W-:Y:S01]  /*4190*/  UISETP.GE.AND UP0, UPT, UR39, 0x1, UPT ;  /* 0x000000012700788c */ /* 0x000fe2000bf06270 */
[----:B------:R-:W-:Y:S01]  /*41a0*/  UMOV UR38, UR7 ;  /* 0x0000000700267c82 */ /* 0x000fe20008000000 */
[----:B------:R-:W-:Y:S01]  /*41b0*/  UMOV UR37, UR9 ;  /* 0x0000000900257c82 */ /* 0x000fe20008000000 */
[----:B------:R-:W-:-:S02]  /*41c0*/  UISETP.NE.AND UP1, UPT, UR17, 0x1, UPT ;  /* 0x000000011100788c */ /* 0x000fc4000bf25270 */
[----:B------:R-:W-:Y:S01]  /*41d0*/  UISETP.NE.AND UP0, UPT, UR30, 0x1, UPT ;  /* 0x000000011e00788c */ /* 0x000fe2000bf05270 */
[----:B------:R-:W-:Y:S01]  /*41e0*/  UMOV UR23, URZ ;  /* 0x000000ff00177c82 */ /* 0x000fe20008000000 */
[----:B------:R-:W1:Y:S01]  /*41f0*/  LDCU UR48, c[0x0][0xaa0] ;  /* 0x00015400ff3077ac */ /* 0x000e620008000800 */
[----:B------:R-:W-:Y:S02]  /*4200*/  UPLOP3.LUT UP4, UPT, UPT, UPT, UPT, 0x40, 0x4 ;  /* 0x000000000004789c */ /* 0x000fe40003f8e870 */
[----:B------:R-:W-:Y:S01]  /*4210*/  UISETP.NE.AND UP6, UPT, UR39, 0x1, UPT ;  /* 0x000000012700788c */ /* 0x000fe2000bfc5270 */
[----:B------:R-:W3:Y:S01]  /*4220*/  LDCU.64 UR18, c[0x0][0xc28] ;  /* 0x00018500ff1277ac */ /* 0x000ee20008000a00 */
[----:B--2---:R-:W-:Y:S02]  /*4230*/  UISETP.NE.AND UP2, UPT, UR4, 0x1, UPT ;  /* 0x000000010400788c */ /* 0x004fe4000bf45270 */
[----:B------:R-:W-:Y:S02]  /*4240*/  UPRMT UR36, URZ, 0x654, UR36 ;  /* 0x00000654ff247896 */ /* 0x000fe40008000024 */
[----:B------:R-:W-:-:S02]  /*4250*/  USHF.R.U32.HI UR38, URZ, UR29, UR38 ;  /* 0x0000001dff267299 */ /* 0x000fc40008011626 */
[----:B------:R-:W-:Y:S02]  /*4260*/  USHF.R.U32.HI UR37, URZ, UR47, UR37 ;  /* 0x0000002fff257299 */ /* 0x000fe40008011625 */
[----:B------:R-:W-:Y:S02]  /*4270*/  UISETP.NE.AND UP1, UPT, UR35, 0x1, UPT ;  /* 0x000000012300788c */ /* 0x000fe4000bf25270 */
[----:B------:R-:W-:Y:S01]  /*4280*/  UISETP.NE.AND UP0, UPT, UR42, 0x1, UPT ;  /* 0x000000012a00788c */ /* 0x000fe2000bf05270 */
[----:B------:R-:W-:-:S10]  /*4290*/  VOTEU.ANY UP5, P0 ;  /* 0x0000000000ff7886 */ /* 0x000fd400000a0100 */
.L_x_72:
[----:B------:R-:W-:Y:S04]  /*42a0*/  SHF.L.U32 R5, R10, 0x1f, RZ ;  /* 0x0000001f0a057819 */ /* 0x000fe800000006ff */
[----:B--2---:R-:W2:Y:S02]  /*42b0*/  SYNCS.PHASECHK.TRANS64.TRYWAIT P0, [UR24+0xc0], R5 ;  /* 0x0000c005ff0075a7 */ /* 0x004ea40008001118 */
[----:B--2---:R-:W-:Y:S05]  /*42c0*/  @!P0 BRA `(.L_x_64) ;  /* 0x0000004400748947 */ /* 0x004fea0003800000 */
.L_x_143:
[----:B--2---:R-:W2:Y:S01]  /*42d0*/  LDS.128 R4, [UR24+0x100] ;  /* 0x00010018ff047984 */ /* 0x004ea20008000c00 */
[----:B------:R-:W-:Y:S01]  /*42e0*/  UISETP.GE.AND UP0, UPT, UR39, 0x1, UPT ;  /* 0x000000012700788c */ /* 0x000fe2000bf06270 */
[----:B------:R-:W-:Y:S01]  /*42f0*/  @!PT LDS RZ, [RZ] ;  /* 0x00000000fffff984 */ /* 0x000fe20000000800 */
[----:B------:R-:W-:Y:S01]  /*4300*/  @!PT LDS RZ, [RZ] ;  /* 0x00000000fffff984 */ /* 0x000fe20000000800 */
[----:B------:R-:W-:Y:S01]  /*4310*/  @!PT LDS RZ, [RZ] ;  /* 0x00000000fffff984 */ /* 0x000fe20000000800 */
[----:B------:R-:W-:Y:S01]  /*4320*/  @!PT LDS RZ, [RZ] ;  /* 0x00000000fffff984 */ /* 0x000fe20000000800 */
[----:B------:R4:W-:Y:S06]  /*4330*/  MEMBAR.ALL.CTA ;  /* 0x0000000000007992 */ /* 0x0009ec0000008000 */
[----:B----4-:R-:W4:Y:S02]  /*4340*/  FENCE.VIEW.ASYNC.S ;  /* 0x00000000000073c6 */ /* 0x010f240000000000 */
[----:B----4-:R-:W-:Y:S01]  /*4350*/  SYNCS.ARRIVE.TRANS64.RED.A1T0 RZ, [UR36], RZ ;  /* 0x000000ffffff79a7 */ /* 0x010fe20008100424 */
[----:B--2---:R-:W-:Y:S11]  /*4360*/  LOP3.LUT P0, RZ, R6, 0x1, RZ, 0xc0, !PT ;  /* 0x0000000106ff7812 */ /* 0x004ff6000780c0ff */
[----:B------:R-:W-:Y:S02]  /*4370*/  @!UPT UIADD3 URZ, UPT, UPT, URZ, URZ, URZ ;  /* 0x000000fffffff290 */ /* 0x000fe4000fffe0ff */
[----:B------:R-:W-:Y:S01]  /*4380*/  VOTEU.ANY UP1, P0 ;  /* 0x0000000000ff7886 */ /* 0x000fe20000020100 */
[----:B------:R-:W-:Y:S11]  /*4390*/  PLOP3.LUT P0, PT, PT, PT, UP1, 0x80, 0x8 ;  /* 0x000000000008781c */ /* 0x000ff60003f0f018 */
[----:B------:R-:W-:Y:S02]  /*43a0*/  @!UPT UIADD3 URZ, UPT, UPT, URZ, URZ, URZ ;  /* 0x000000fffffff290 */ /* 0x000fe4000fffe0ff */
[----:B------:R-:W-:Y:S02]  /*43b0*/  @P0 MOV R8, R4 ;  /* 0x0000000400080202 */ /* 0x000fe40000000f00 */
[----:B------:R-:W-:Y:S02]  /*43c0*/  @P0 LOP3.LUT R0, R5, 0xffff, RZ, 0xc0, !PT ;  /* 0x0000ffff05000812 */ /* 0x000fe400078ec0ff */
[----:B------:R-:W-:Y:S02]  /*43d0*/  @P0 R2UR UR5, R8 ;  /* 0x00000000080502ca */ /* 0x000fe400000e0000 */
[----:B------:R-:W-:Y:S11]  /*43e0*/  @P0 R2UR UR4, R0 ;  /* 0x00000000000402ca */ /* 0x000ff600000e0000 */
[----:B------:R-:W-:Y:S02]  /*43f0*/  @UP1 UMOV UR16, UR5 ;  /* 0x0000000500101c82 */ /* 0x000fe40008000000 */
[----:B------:R-:W-:Y:S01]  /*4400*/  @UP1 UMOV UR15, UR4 ;  /* 0x00000004000f1c82 */ /* 0x000fe20008000000 */
[----:B------:R-:W-:Y:S05]  /*4410*/  BRA.U !UP0, `(.L_x_65) ;  /* 0x0000000108b47547 */ /* 0x000fea000b800000 */
[----:B------:R-:W-:Y:S02]  /*4420*/  UIMAD.WIDE.U32 UR8, UR15, UR31, URZ ;  /* 0x0000001f0f0872a5 */ /* 0x000fe4000f8e00ff */
[----:B------:R-:W-:Y:S02]  /*4430*/  UP2UR UR14, UPR, URZ, 0x2 ;  /* 0x00000002ff0e7883 */ /* 0x000fe40008000000 */
[----:B------:R-:W-:Y:S02]  /*4440*/  UISETP.NE.AND UP1, UPT, UR30, 0x1, UPT ;  /* 0x000000011e00788c */ /* 0x000fe4000bf25270 */
[----:B------:R-:W-:Y:S02]  /*4450*/  UIMAD.WIDE.U32 UR10, UR16, UR28, URZ ;  /* 0x0000001c100a72a5 */ /* 0x000fe4000f8e00ff */
[----:B------:R-:W-:Y:S02]  /*4460*/  USEL UR4, UR26, UR37, !UP1 ;  /* 0x000000251a047287 */ /* 0x000fe4000c800000 */
[----:B------:R-:W-:Y:S02]  /*4470*/  UISETP.NE.AND UP0, UPT, UR17, 0x1, UPT ;  /* 0x000000011100788c */ /* 0x000fe4000bf05270 */
[----:B---3--:R-:W-:Y:S02]  /*4480*/  UIMAD.WIDE.U32 UR12, UR4, UR18, URZ ;  /* 0x00000012040c72a5 */ /* 0x008fe4000f8e00ff */
[----:B------:R-:W-:Y:S01]  /*4490*/  USEL UR7, UR27, UR38, !UP0 ;  /* 0x000000261b077287 */ /* 0x000fe2000c000000 */
[----:B------:R-:W-:Y:S02]  /*44a0*/  UMOV UR5, UR9 ;  /* 0x0000000900057c82 */ /* 0x000fe40008000000 */
[----:B------:R-:W-:Y:S02]  /*44b0*/  USHF.R.U32.HI UR6, URZ, UR47, UR5 ;  /* 0x0000002fff067299 */ /* 0x000fe40008011605 */
[----:B------:R-:W-:Y:S02]  /*44c0*/  UIMAD.WIDE.U32 UR20, UR7, UR18, URZ ;  /* 0x00000012071472a5 */ /* 0x000fe4000f8e00ff */
[----:B------:R-:W-:Y:S02]  /*44d0*/  USEL UR6, UR15, UR6, !UP1 ;  /* 0x000000060f067287 */ /* 0x000fe4000c800000 */
[----:B------:R-:W-:Y:S01]  /*44e0*/  UISETP.NE.AND UP1, UPT, UR14, URZ, UPT ;  /* 0x000000ff0e00728c */ /* 0x000fe2000bf25270 */
[----:B------:R-:W-:Y:S01]  /*44f0*/  UMOV UR5, UR11 ;  /* 0x0000000b00057c82 */ /* 0x000fe20008000000 */
[----:B------:R-:W-:Y:S02]  /*4500*/  UIMAD.WIDE.U32 UR10, UR6, UR18, URZ ;  /* 0x00000012060a72a5 */ /* 0x000fe4000f8e00ff */
[----:B------:R-:W-:Y:S03]  /*4510*/  USHF.R.U32.HI UR8, URZ, UR29, UR5 ;  /* 0x0000001dff087299 */ /* 0x000fe60008011605 */
[----:B------:R-:W-:Y:S02]  /*4520*/  UMOV UR5, UR13 ;  /* 0x0000000d00057c82 */ /* 0x000fe40008000000 */
[----:B------:R-:W-:Y:S03]  /*4530*/  @UP6 USHF.R.U32.HI UR4, URZ, UR19, UR5 ;  /* 0x00000013ff046299 */ /* 0x000fe60008011605 */
[----:B------:R-:W-:Y:S01]  /*4540*/  UMOV UR5, UR21 ;  /* 0x0000001500057c82 */ /* 0x000fe20008000000 */
[----:B------:R-:W-:Y:S02]  /*4550*/  UIMAD UR4, UR39, UR4, URZ ;  /* 0x00000004270472a4 */ /* 0x000fe4000f8e02ff */
[----:B------:R-:W-:Y:S02]  /*4560*/  @UP6 USHF.R.U32.HI UR7, URZ, UR19, UR5 ;  /* 0x00000013ff076299 */ /* 0x000fe40008011605 */
[----:B------:R-:W-:Y:S02]  /*4570*/  USEL UR5, UR16, UR8, !UP0 ;  /* 0x0000000810057287 */ /* 0x000fe4000c000000 */
[----:B------:R-:W-:Y:S02]  /*4580*/  UIMAD UR8, UR39, UR7, URZ ;  /* 0x00000007270872a4 */ /* 0x000fe4000f8e02ff */
[----:B------:R-:W-:Y:S03]  /*4590*/  UISETP.GE.AND UP0, UPT, UR6, UR4, UPT ;  /* 0x000000040600728c */ /* 0x000fe6000bf06270 */
[----:B------:R-:W-:Y:S01]  /*45a0*/  UMOV UR4, UR11 ;  /* 0x0000000b00047c82 */ /* 0x000fe20008000000 */
[----:B------:R-:W-:Y:S02]  /*45b0*/  UISETP.GE.OR UP0, UPT, UR5, UR8, UP0 ;  /* 0x000000080500728c */ /* 0x000fe40008706670 */
[----:B------:R-:W-:Y:S02]  /*45c0*/  USHF.R.U32.HI UR4, URZ, UR19, UR4 ;  /* 0x00000013ff047299 */ /* 0x000fe40008011604 */
[----:B------:R-:W-:Y:S02]  /*45d0*/  UIMAD.WIDE.U32 UR8, UR5, UR18, URZ ;  /* 0x00000012050872a5 */ /* 0x000fe4000f8e00ff */
[----:B------:R-:W-:Y:S04]  /*45e0*/  USEL UR10, UR6, UR4, !UP6 ;  /* 0x00000004060a7287 */ /* 0x000fe8000f000000 */
[----:B------:R-:W-:Y:S01]  /*45f0*/  UIADD3 UR11, UPT, UPT, -UR10, URZ, URZ ;  /* 0x000000ff0a0b7290 */ /* 0x000fe2000fffe1ff */
[----:B------:R-:W-:Y:S02]  /*4600*/  @!UP0 UMOV UR4, UR9 ;  /* 0x0000000900048c82 */ /* 0x000fe40008000000 */
[----:B------:R-:W-:Y:S02]  /*4610*/  @!UP0 USHF.R.U32.HI UR4, URZ, UR19, UR4 ;  /* 0x00000013ff048299 */ /* 0x000fe40008011604 */
[----:B------:R-:W-:Y:S02]  /*4620*/  UIMAD UR8, UR39, UR11, UR6 ;  /* 0x0000000b270872a4 */ /* 0x000fe4000f8e0206 */
[----:B------:R-:W-:Y:S04]  /*4630*/  @!UP0 USEL UR4, UR5, UR4, !UP6 ;  /* 0x0000000405048287 */ /* 0x000fe8000f000000 */
[----:B------:R-:W-:Y:S02]  /*4640*/  @!UP0 UIMAD UR8, UR7, UR8, UR4 ;  /* 0x00000008070882a4 */ /* 0x000fe4000f8e0204 */
[----:B------:R-:W-:Y:S02]  /*4650*/  @!UP0 UIADD3 UR9, UPT, UPT, UR10, -UR4, URZ ;  /* 0x800000040a098290 */ /* 0x000fe4000fffe0ff */
[----:B------:R-:W-:Y:S02]  /*4660*/  UIADD3 UR4, UPT, UPT, -UR5, URZ, URZ ;  /* 0x000000ff05047290 */ /* 0x000fe4000fffe1ff */
[----:B------:R-:W-:Y:S02]  /*4670*/  UIADD3 UR7, UPT, UPT, -UR6, URZ, URZ ;  /* 0x000000ff06077290 */ /* 0x000fe4000fffe1ff */
[----:B------:R-:W-:Y:S02]  /*4680*/  @!UP0 UIMAD UR6, UR9, UR39, UR5 ;  /* 0x00000027090682a4 */ /* 0x000fe4000f8e0205 */
[----:B------:R-:W-:Y:S02]  /*4690*/  UIMAD UR16, UR17, UR4, UR16 ;  /* 0x00000004111072a4 */ /* 0x000fe4000f8e0210 */
[----:B------:R-:W-:Y:S01]  /*46a0*/  UIMAD UR15, UR30, UR7, UR15 ;  /* 0x000000071e0f72a4 */ /* 0x000fe2000f8e020f */
[----:B------:R-:W-:Y:S02]  /*46b0*/  @!UP0 UMOV UR5, UR8 ;  /* 0x0000000800058c82 */ /* 0x000fe40008000000 */
[----:B------:R-:W-:Y:S02]  /*46c0*/  UIMAD UR16, UR5, UR17, UR16 ;  /* 0x00000011051072a4 */ /* 0x000fe4000f8e0210 */
[----:B------:R-:W-:Y:S11]  /*46d0*/  UIMAD UR15, UR6, UR30, UR15 ;  /* 0x0000001e060f72a4 */ /* 0x000ff6000f8e020f */
[----:B------:R-:W-:Y:S01]  /*46e0*/  @!UPT UIADD3 URZ, UPT, UPT, URZ, URZ, URZ ;  /* 0x000000fffffff290 */ /* 0x000fe2000fffe0ff */
.L_x_65:
[----:B------:R-:W2:Y:S01]  /*46f0*/  @!UP2 LDCU.128 UR8, c[0x0][0xc10] ;  /* 0x00018200ff08a7ac */ /* 0x000ea20008000c00 */
[C---:B------:R-:W-:Y:S02]  /*4700*/  ISETP.NE.U32.AND P2, PT, R2.reuse, RZ, PT ;  /* 0x000000ff0200720c */ /* 0x040fe40003f45070 */
[----:B------:R-:W-:Y:S02]  /*4710*/  ISETP.NE.U32.AND P1, PT, R2, RZ, PT ;  /* 0x000000ff0200720c */ /* 0x000fe40003f25070 */
[C---:B------:R-:W-:Y:S02]  /*4720*/  ISETP.NE.AND.EX P2, PT, R3.reuse, RZ, PT, P2 ;  /* 0x000000ff0300720c */ /* 0x040fe40003f45320 */
[----:B------:R-:W-:Y:S01]  /*4730*/  ISETP.NE.AND.EX P1, PT, R3, RZ, PT, P1 ;  /* 0x000000ff0300720c */ /* 0x000fe20003f25310 */
[----:B------:R-:W4:Y:S01]  /*4740*/  @!UP2 LDCU UR5, c[0x0][0xc0c] ;  /* 0x00018180ff05a7ac */ /* 0x000f220008000800 */
[----:B------:R-:W-:Y:S02]  /*4750*/  USHF.L.U32 UR25, UR22, 0x6, URZ ;  /* 0x0000000616197899 */ /* 0x000fe400080006ff */
[----:B--2---:R-:W-:Y:S07]  /*4760*/  UIMAD.WIDE.U32 UR6, UR16, UR8, URZ ;  /* 0x00000008100672a5 */ /* 0x004fee000f8e00ff */
[----:B------:R-:W-:Y:S01]  /*4770*/  @!UP2 UMOV UR4, UR7 ;  /* 0x000000070004ac82 */ /* 0x000fe20008000000 */
[----:B----4-:R-:W-:Y:S02]  /*4780*/  @!UP2 UISETP.NE.AND UP0, UPT, UR5, 0x1, UPT ;  /* 0x000000010500a88c */ /* 0x010fe4000bf05270 */
[----:B------:R-:W-:Y:S02]  /*4790*/  @!UP2 USHF.R.U32.HI UR4, URZ, UR9, UR4 ;  /* 0x00000009ff04a299 */ /* 0x000fe40008011604 */
[----:B------:R-:W-:Y:S02]  /*47a0*/  UIMAD.WIDE.U32 UR6, UR15, UR11, URZ ;  /* 0x0000000b0f0672a5 */ /* 0x000fe4000f8e00ff */
[----:B------:R-:W-:Y:S02]  /*47b0*/  @!UP2 USEL UR8, UR16, UR4, !UP0 ;  /* 0x000000041008a287 */ /* 0x000fe4000c000000 */
[----:B------:R-:W-:Y:S03]  /*47c0*/  @!UP2 UISETP.NE.AND UP0, UPT, UR10, 0x1, UPT ;  /* 0x000000010a00a88c */ /* 0x000fe6000bf05270 */
[----:B------:R-:W-:Y:S02]  /*47d0*/  @!UP2 UMOV UR6, UR7 ;  /* 0x000000070006ac82 */ /* 0x000fe40008000000 */
[----:B------:R-:W2:Y:S02]  /*47e0*/  @!UP2 LDCU UR4, c[0x0][0xc20] ;  /* 0x00018400ff04a7ac */ /* 0x000ea40008000800 */
[----:B--2---:R-:W-:Y:S04]  /*47f0*/  @!UP2 USHF.R.U32.HI UR6, URZ, UR4, UR6 ;  /* 0x00000004ff06a299 */ /* 0x004fe80008011606 */
[----:B------:R-:W-:Y:S04]  /*4800*/  @!UP2 USEL UR6, UR15, UR6, !UP0 ;  /* 0x000000060f06a287 */ /* 0x000fe8000c000000 */
[----:B------:R-:W-:Y:S02]  /*4810*/  @!UP2 UIADD3 UR4, UPT, UPT, -UR8, UR6, URZ ;  /* 0x000000060804a290 */ /* 0x000fe4000fffe1ff */
[----:B------:R-:W-:Y:S02]  /*4820*/  @!UP2 UIADD3 UR6, UPT, UPT, UR8, -UR6, URZ ;  /* 0x800000060806a290 */ /* 0x000fe4000fffe0ff */
[----:B------:R-:W-:Y:S02]  /*4830*/  @!UP2 UIMAD UR16, UR4, UR5, UR16 ;  /* 0x000000050410a2a4 */ /* 0x000fe4000f8e0210 */
[----:B------:R-:W-:Y:S01]  /*4840*/  @!UP2 UIMAD UR15, UR6, UR10, UR15 ;  /* 0x0000000a060fa2a4 */ /* 0x000fe2000f8e020f */
[----:B------:R-:W-:Y:S11]  /*4850*/  BRA.U UP4, `(.L_x_66) ;  /* 0x0000000104107547 */ /* 0x000ff6000b800000 */
[----:B------:R-:W-:Y:S04]  /*4860*/  MOV R0, UR46 ;  /* 0x0000002e00007c02 */ /* 0x000fe80008000f00 */
[----:B------:R-:W-:Y:S04]  /*4870*/  SHF.L.U32 R15, R0, 0x1f, RZ ;  /* 0x0000001f000f7819 */ /* 0x000fe800000006ff */
[----:B------:R-:W2:Y:S02]  /*4880*/  SYNCS.PHASECHK.TRANS64.TRYWAIT P3, [UR24+0xb8], R15 ;  /* 0x0000b80fff0075a7 */ /* 0x000ea40008061118 */
[----:B--2---:R-:W-:Y:S05]  /*4890*/  @!P3 BRA `(.L_x_67) ;  /* 0x000000400018b947 */ /* 0x004fea0003800000 */
.L_x_66:
[----:B------:R-:W-:Y:S05]  /*48a0*/  @!P2 BRA `(.L_x_68) ;  /* 0x000000000030a947 */ /* 0x000fea0003800000 */
[----:B------:R-:W-:Y:S01]  /*48b0*/  UPLOP3.LUT UP3, UPT, UPT, UPT, UP5, 0x80, 0x8 ;  /* 0x000000000008789c */ /* 0x000fe20003f6f050 */
[----:B------:R-:W-:Y:S01]  /*48c0*/  HFMA2 R90, -RZ, RZ, 0, 5.9604644775390625e-08 ;  /* 0x00000001ff5a7431 */ /* 0x000fe200000001ff */
[----:B------:R-:W4:Y:S04]  /*48d0*/  LDCU.64 UR4, c[0x0][0x358] ;  /* 0x00006b00ff0477ac */ /* 0x000f280008000a00 */
[----:B------:R-:W-:Y:S11]  /*48e0*/  PLOP3.LUT P2, PT, PT, PT, UP3, 0x80, 0x8 ;  /* 0x000000000008781c */ /* 0x000ff60003f4f038 */
[----:B------:R-:W-:Y:S02]  /*48f0*/  @!UPT UIADD3 URZ, UPT, UPT, URZ, URZ, URZ ;  /* 0x000000fffffff290 */ /* 0x000fe4000fffe0ff */
[----:B--2---:R-:W2:Y:S01]  /*4900*/  @P2 LDC.64 R14, c[0x0][0x988] ;  /* 0x00026200ff0e2b82 */ /* 0x004ea20000000a00 */
[----:B------:R-:W-:Y:S04]  /*4910*/  @P2 IMAD R0, R17, R2, RZ ;  /* 0x0000000211002224 */ /* 0x000fe800078e02ff */
[----:B--2---:R-:W-:Y:S01]  /*4920*/  @P2 IMAD.WIDE R14, R0, 0x4, R14 ;  /* 0x00000004000e2825 */ /* 0x004fe200078e020e */
[----:B------:R-:W-:Y:S04]  /*4930*/  MOV R0, 0x1 ;  /* 0x0000000100007802 */ /* 0x000fe80000000f00 */
[----:B----45:R4:W5:Y:S01]  /*4940*/  @P2 LDG.E R41, desc[UR4][R14.64] ;  /* 0x000000040e292981 */ /* 0x030962000c1e1900 */
[----:B------:R-:W-:Y:S01]  /*4950*/  @!P2 PRMT R90, R0, 0x7610, R90 ;  /* 0x00007610005aa816 */ /* 0x000fe2000000005a */
[----:B----4-:R-:W2:Y:S06]  /*4960*/  @!P2 LDC R41, c[0x0][0x980] ;  /* 0x00026000ff29ab82 */ /* 0x010eac0000000800 */
.L_x_68:
[----:B--2--5:R-:W-:Y:S01]  /*4970*/  @!P1 FSETP.EQ.AND P2, PT, R41, RZ, PT ;  /* 0x000000ff2900920b */ /* 0x024fe20003f42000 */
[----:B------:R-:W-:Y:S01]  /*4980*/  @!UPT UIADD3 URZ, UPT, UPT, URZ, URZ, URZ ;  /* 0x000000fffffff290 */ /* 0x000fe2000fffe0ff */
[----:B------:R-:W-:Y:S11]  /*4990*/  @!P1 BRA `(.L_x_69) ;  /* 0x0000000000149947 */ /* 0x000ff60003800000 */
[----:B------:R-:W-:Y:S02]  /*49a0*/  LOP3.LUT P1, RZ, R90, 0xff, RZ, 0xc0, !PT ;  /* 0x000000ff5aff7812 */ /* 0x000fe4000782c0ff */
[----:B------:R-:W-:Y:S04]  /*49b0*/  PLOP3.LUT P2, PT, PT, PT, UP3, 0x80, 0x8 ;  /* 0x000000000008781c */ /* 0x000fe80003f4f038 */
[----:B------:R-:W-:Y:S07]  /*49c0*/  PLOP3.LUT P2, PT, P2, PT, PT, 0x8, 0x80 ;  /* 0x000000000080781c */ /* 0x000fee000174e170 */
[----:B------:R-:W-:Y:S11]  /*49d0*/  @P1 FSETP.EQ.AND P2, PT, R41, RZ, PT ;  /* 0x000000ff2900120b */ /* 0x000ff60003f42000 */
[----:B------:R-:W-:Y:S02]  /*49e0*/  @!UPT UIADD3 URZ, UPT, UPT, URZ, URZ, URZ ;  /* 0x000000fffffff290 */ /* 0x000fe4000fffe0ff */
.L_x_69:
[----:B------:R-:W-:Y:S01]  /*49f0*/  ULEA UR7, UR23, UR24, 0x3 ;  /* 0x0000001817077291 */ /* 0x000fe2000f8e18ff */
[----:B------:R-:W-:Y:S01]  /*4a00*/  SHF.L.U32 R15, R11, 0x1f, RZ ;  /* 0x0000001f0b0f7819 */ /* 0x000fe200000006ff */
[----:B------:R-:W-:Y:S02]  /*4a10*/  USHF.L.U32 UR11, UR50, 0x7, URZ ;  /* 0x00000007320b7899 */ /* 0x000fe400080006ff */
[----:B------:R-:W-:Y:S02]  /*4a20*/  UISETP.NE.AND UP0, UPT, UR32, 0x1, UPT ;  /* 0x000000012000788c */ /* 0x000fe4000bf05270 */
[----:B------:R-:W-:Y:S01]  /*4a30*/  UIMAD.WIDE.U32 UR4, UR11, UR33, URZ ;  /* 0x000000210b0472a5 */ /* 0x000fe2000f8e00ff */
[----:B------:R-:W-:Y:S02]  /*4a40*/  ELECT P3, URZ, PT ;  /* 0x0000000000ff782f */ /* 0x000fe40003860000 */
[----:B------:R-:W2:Y:S02]  /*4a50*/  SYNCS.PHASECHK.TRANS64.TRYWAIT P1, [UR7+0x98], R15 ;  /* 0x0000980fff0075a7 */ /* 0x000ea40008021107 */
[----:B------:R-:W-:Y:S02]  /*4a60*/  PLOP3.LUT P2, PT, P2, P3, PT, 0xf2, 0x2f ;  /* 0x00000000002f781c */ /* 0x000fe40001747e72 */
[----:B------:R-:W-:Y:S02]  /*4a70*/  UMOV UR4, UR5 ;  /* 0x0000000500047c82 */ /* 0x000fe40008000000 */
[----:B------:R-:W-:Y:S04]  /*4a80*/  USHF.R.U32.HI UR4, URZ, UR34, UR4 ;  /* 0x00000022ff047299 */ /* 0x000fe80008011604 */
[----:B------:R-:W-:Y:S02]  /*4a90*/  USEL UR12, UR11, UR4, !UP0 ;  /* 0x000000040b0c7287 */ /* 0x000fe4000c000000 */
[----:B------:R-:W-:Y:S02]  /*4aa0*/  UISETP.NE.AND UP0, UPT, UR35, 0x1, UPT ;  /* 0x000000012300788c */ /* 0x000fe4000bf05270 */
[----:B------:R-:W-:Y:S02]  /*4ab0*/  UIMAD.WIDE.U32 UR4, UR12, UR40, URZ ;  /* 0x000000280c0472a5 */ /* 0x000fe4000f8e00ff */
[----:B------:R-:W-:Y:S01]  /*4ac0*/  UIADD3 UR6, UPT, UPT, -UR12, URZ, URZ ;  /* 0x000000ff0c067290 */ /* 0x000fe2000fffe1ff */
[----:B------:R-:W-:Y:S03]  /*4ad0*/  @!P2 IMAD.MOV.U32 R0, RZ, 0x20, RZ ;  /* 0x00000020ff00a824 */ /* 0x000fe600078e00ff */
[----:B------:R-:W-:Y:S01]  /*4ae0*/  UIMAD UR11, UR32, UR6, UR11 ;  /* 0x00000006200b72a4 */ /* 0x000fe2000f8e020b */
[----:B------:R-:W-:Y:S01]  /*4af0*/  @!P2 IMAD.MOV.U32 R0, RZ, 0x400, R0 ;  /* 0x00000400ff00a824 */ /* 0x000fe200078e0000 */
[----:B------:R-:W-:Y:S02]  /*4b00*/  UMOV UR4, UR5 ;  /* 0x0000000500047c82 */ /* 0x000fe40008000000 */
[----:B------:R-:W-:Y:S04]  /*4b10*/  USHF.R.U32.HI UR4, URZ, UR41, UR4 ;  /* 0x00000029ff047299 */ /* 0x000fe80008011604 */
[----:B------:R-:W-:Y:S02]  /*4b20*/  USEL UR13, UR12, UR4, !UP0 ;  /* 0x000000040c0d7287 */ /* 0x000fe4000c000000 */
[----:B------:R-:W-:Y:S02]  /*4b30*/  UISETP.NE.AND UP0, UPT, UR42, 0x1, UPT ;  /* 0x000000012a00788c */ /* 0x000fe4000bf05270 */
[----:B------:R-:W-:Y:S07]  /*4b40*/  UIMAD.WIDE.U32 UR4, UR13, UR43, URZ ;  /* 0x0000002b0d0472a5 */ /* 0x000fee000f8e00ff */
[----:B------:R-:W-:Y:S02]  /*4b50*/  UMOV UR4, UR5 ;  /* 0x0000000500047c82 */ /* 0x000fe40008000000 */
[----:B-1----:R-:W-:Y:S04]  /*4b60*/  USHF.R.U32.HI UR4, URZ, UR48, UR4 ;  /* 0x00000030ff047299 */ /* 0x002fe80008011604 */
[----:B------:R-:W-:Y:S02]  /*4b70*/  USEL UR14, UR13, UR4, !UP0 ;  /* 0x000000040d0e7287 */ /* 0x000fe4000c000000 */
[----:B------:R-:W-:Y:S02]  /*4b80*/  UIADD3 UR4, UPT, UPT, -UR13, URZ, URZ ;  /* 0x000000ff0d047290 */ /* 0x000fe4000fffe1ff */
[----:B------:R-:W-:Y:S02]  /*4b90*/  UIADD3 UR5, UPT, UPT, -UR14, URZ, URZ ;  /* 0x000000ff0e057290 */ /* 0x000fe4000fffe1ff */
[----:B------:R-:W-:Y:S02]  /*4ba0*/  UIMAD UR12, UR35, UR4, UR12 ;  /* 0x00000004230c72a4 */ /* 0x000fe4000f8e020c */
[----:B------:R-:W-:Y:S01]  /*4bb0*/  UIMAD UR13, UR42, UR5, UR13 ;  /* 0x000000052a0d72a4 */ /* 0x000fe2000f8e020d */
[----:B--2---:R-:W-:Y:S11]  /*4bc0*/  @!P1 BRA `(.L_x_70) ;  /* 0x0000003c00649947 */ /* 0x004ff60003800000 */
.L_x_146:
[----:B------:R-:W2:Y:S01]  /*4bd0*/  S2UR UR49, SR_CgaCtaId ;  /* 0x00000000003179c3 */ /* 0x000ea20000008800 */
[----:B------:R-:W-:Y:S01]  /*4be0*/  @!P2 R2UR UR4, R0 ;  /* 0x000000000004a2ca */ /* 0x000fe200000e0000 */
[----:B------:R-:W-:Y:S01]  /*4bf0*/  VOTEU.ALL UP0, P2 ;  /* 0x0000000000ff7886 */ /* 0x000fe20001000000 */
[----:B-1----:R-:W-:Y:S02]  /*4c00*/  @!P2 IADD3 R8, P1, PT, R12, 0x680, RZ ;  /* 0x000006800c08a810 */ /* 0x002fe40007f3e0ff */
[----:B------:R-:W-:Y:S02]  /*4c10*/  @P0 SHF.R.U32.HI R17, RZ, 0x10, R5 ;  /* 0x00000010ff110819 */ /* 0x000fe40000011605 */
[----:B------:R-:W-:Y:S01]  /*4c20*/  @!P2 R2UR UR6, R8 ;  /* 0x000000000806a2ca */ /* 0x000fe200000e0000 */
[----:B------:R-:W-:Y:S01]  /*4c30*/  @!P2 IMAD.X R0, RZ, RZ, R13, P1 ;  /* 0x000000ffff00a224 */ /* 0x000fe200008e060d */
[----:B------:R-:W-:Y:S04]  /*4c40*/  @!UP0 ULEA UR5, UR23, UR24, 0xd ;  /* 0x0000001817058291 */ /* 0x000fe8000f8e68ff */
[----:B------:R-:W-:Y:S02]  /*4c50*/  @!UP0 UIADD3 UR8, UPT, UPT, UR5, 0x200, URZ ;  /* 0x0000020005088890 */ /* 0x000fe4000fffe0ff */
[----:B------:R-:W-:Y:S01]  /*4c60*/  @!UP0 UPRMT UR22, UR4, 0x5410, URZ ;  /* 0x0000541004168896 */ /* 0x000fe200080000ff */
[----:B------:R-:W-:Y:S01]  /*4c70*/  @!P2 R2UR UR4, R0 ;  /* 0x000000000004a2ca */ /* 0x000fe200000e0000 */
[----:B------:R-:W-:Y:S01]  /*4c80*/  UIADD3 UR5, UPT, UPT, UR23, 0x1, URZ ;  /* 0x0000000117057890 */ /* 0x000fe2000fffe0ff */
[----:B------:R-:W-:Y:S02]  /*4c90*/  @!P2 IMAD.MOV.U32 R0, RZ, RZ, 0x2000 ;  /* 0x00002000ff00a424 */ /* 0x000fe400078e00ff */
[----:B------:R-:W-:Y:S01]  /*4ca0*/  IMAD.U32 R18, RZ, RZ, UR6 ;  /* 0x00000006ff127e24 */ /* 0x000fe2000f8e00ff */
[----:B------:R-:W-:Y:S04]  /*4cb0*/  UISETP.NE.AND UP0, UPT, UR5, 0x3, UPT ;  /* 0x000000030500788c */ /* 0x000fe8000bf05270 */
[----:B------:R-:W-:Y:S01]  /*4cc0*/  @!P2 R2UR UR20, R18 ;  /* 0x000000001214a2ca */ /* 0x000fe200000e0000 */
[----:B------:R-:W-:Y:S02]  /*4cd0*/  USEL UR5, UR5, URZ, UP0 ;  /* 0x000000ff05057287 */ /* 0x000fe40008000000 */
[----:B------:R-:W-:Y:S01]  /*4ce0*/  USEL UR23, URZ, 0x1, UP0 ;  /* 0x00000001ff177887 */ /* 0x000fe20008000000 */
[----:B------:R-:W-:Y:S01]  /*4cf0*/  IMAD.U32 R19, RZ, RZ, UR4 ;  /* 0x00000004ff137e24 */ /* 0x000fe2000f8e00ff */
[----:B------:R-:W-:Y:S01]  /*4d00*/  UIADD3 UR4, UPT, UPT, UR7, 0x80, URZ ;  /* 0x0000008007047890 */ /* 0x000fe2000fffe0ff */
[----:B------:R-:W-:Y:S03]  /*4d10*/  VOTEU.ALL UP0, P2 ;  /* 0x0000000000ff7886 */ /* 0x000fe60001000000 */
[----:B------:R-:W-:Y:S01]  /*4d20*/  @!P2 R2UR UR21, R19 ;  /* 0x000000001315a2ca */ /* 0x000fe200000e0000 */
[----:B--2---:R-:W-:Y:S01]  /*4d30*/  UPRMT UR6, UR49, 0x654, UR4 ;  /* 0x0000065431067896 */ /* 0x004fe20008000004 */
[----:B------:R-:W-:Y:S01]  /*4d40*/  LOP3.LUT R11, R11, UR23, RZ, 0x3c, !PT ;  /* 0x000000170b0b7c12 */ /* 0x000fe2000f8e3cff */
[----:B------:R-:W-:Y:S01]  /*4d50*/  @!UP0 UMOV UR9, UR4 ;  /* 0x0000000400098c82 */ /* 0x000fe20008000000 */
[----:B------:R-:W-:Y:S01]  /*4d60*/  @!UP0 UMOV UR10, UR25 ;  /* 0x00000019000a8c82 */ /* 0x000fe20008000000 */
[----:B------:R-:W-:Y:S01]  /*4d70*/  ULEA UR4, UR5, UR24, 0x3 ;  /* 0x0000001805047291 */ /* 0x000fe2000f8e18ff */
[----:B------:R-:W-:Y:S07]  /*4d80*/  SHF.L.U32 R14, R11, 0x1f, RZ ;  /* 0x0000001f0b0e7819 */ /* 0x000fee00000006ff */
[----:B------:R1:W-:Y:S01]  /*4d90*/  @!UP0 UTMALDG.5D.IM2COL [UR8], [UR20], UR22 ;  /* 0x00000008140083b4 */ /* 0x0003e20008060016 */
[----:B------:R1:W-:Y:S01]  /*4da0*/  @!P2 SYNCS.ARRIVE.TRANS64.RED.A0TR RZ, [UR7+0x80], R0 ;  /* 0x00008000ffffa9a7 */ /* 0x0003e20008300407 */
[----:B------:R-:W-:Y:S01]  /*4db0*/  SYNCS.ARRIVE.TRANS64.RED.A1T0 RZ, [UR6], RZ ;  /* 0x000000ffffff79a7 */ /* 0x000fe20008100406 */
[----:B------:R-:W2:Y:S02]  /*4dc0*/  SYNCS.PHASECHK.TRANS64.TRYWAIT P1, [UR4+0x98], R14 ;  /* 0x0000980eff0075a7 */ /* 0x000ea40008021104 */
[----:B-12---:R-:W-:Y:S05]  /*4dd0*/  @!P1 BRA `(.L_x_71) ;  /* 0x0000003800f89947 */ /* 0x006fea0003800000 */
.L_x_148:
[----:B------:R-:W2:Y:S01]  /*4de0*/  S2UR UR21, SR_CgaCtaId ;  /* 0x00000000001579c3 */ /* 0x000ea20000008800 */
[----:B------:R-:W-:Y:S01]  /*4df0*/  UIADD3 UR6, UPT, UPT, UR5, 0x1, URZ ;  /* 0x0000000105067890 */ /* 0x000fe2000fffe0ff */
[----:B------:R-:W-:Y:S01]  /*4e00*/  @!P2 IMAD.MOV.U32 R0, RZ, 0x20, RZ ;  /* 0x00000020ff00a824 */ /* 0x000fe200078e00ff */
[----:B------:R-:W-:Y:S01]  /*4e10*/  UIADD3 UR22, UPT, UPT, UR15, UR45, URZ ;  /* 0x0000002d0f167290 */ /* 0x000fe2000fffe0ff */
[----:B------:R-:W-:Y:S01]  /*4e20*/  @!P2 IADD3 R4, P1, PT, R12, 0x680, RZ ;  /* 0x000006800c04a810 */ /* 0x000fe20007f3e0ff */
[----:B------:R-:W-:Y:S01]  /*4e30*/  UISETP.NE.AND UP0, UPT, UR6, 0x3, UPT ;  /* 0x000000030600788c */ /* 0x000fe2000bf05270 */
[----:B------:R-:W-:Y:S01]  /*4e40*/  @!P2 IMAD.MOV.U32 R0, RZ, 0x400, R0 ;  /* 0x00000400ff00a824 */ /* 0x000fe200078e0000 */
[----:B------:R-:W-:Y:S01]  /*4e50*/  LOP3.LUT R10, R10, 0x1, RZ, 0x3c, !PT ;  /* 0x000000010a0a7812 */ /* 0x000fe200078e3cff */
[----:B------:R-:W-:Y:S02]  /*4e60*/  UIADD3 UR50, UPT, UPT, UR16, UR44, URZ ;  /* 0x0000002c10327290 */ /* 0x000fe4000fffe0ff */
[----:B------:R-:W-:Y:S01]  /*4e70*/  USEL UR23, UR6, URZ, UP0 ;  /* 0x000000ff06177287 */ /* 0x000fe20008000000 */
[----:B------:R-:W-:Y:S01]  /*4e80*/  @!P2 R2UR UR6, R0 ;  /* 0x000000000006a2ca */ /* 0x000fe200000e0000 */
[----:B------:R-:W-:Y:S01]  /*4e90*/  @!P2 IMAD.X R0, RZ, RZ, R13, P1 ;  /* 0x000000ffff00a224 */ /* 0x000fe200008e060d */
[----:B------:R-:W-:Y:S01]  /*4ea0*/  PLOP3.LUT P0, PT, PT, PT, UP0, 0x80, 0x8 ;  /* 0x000000000008781c */ /* 0x000fe20003f0f008 */
[----:B------:R-:W-:Y:S01]  /*4eb0*/  UPLOP3.LUT UP4, UPT, UPT, UPT, UPT, 0x80, 0x8 ;  /* 0x000000000008789c */ /* 0x000fe20003f8f070 */
[----:B------:R-:W-:Y:S05]  /*4ec0*/  VOTEU.ALL UP0, P2 ;  /* 0x0000000000ff7886 */ /* 0x000fea0001000000 */
[----:B------:R-:W-:Y:S02]  /*4ed0*/  @!UP0 ULEA UR5, UR5, UR24, 0xd ;  /* 0x0000001805058291 */ /* 0x000fe4000f8e68ff */
[----:B------:R-:W-:Y:S02]  /*4ee0*/  @!UP0 UIADD3 UR10, UPT, UPT, UR25, 0x20, URZ ;  /* 0x00000020190a8890 */ /* 0x000fe4000fffe0ff */
[----:B------:R-:W-:Y:S02]  /*4ef0*/  @!UP0 UIADD3 UR8, UPT, UPT, UR5, 0x200, URZ ;  /* 0x0000020005088890 */ /* 0x000fe4000fffe0ff */
[----:B------:R-:W-:Y:S01]  /*4f00*/  @!UP0 UPRMT UR20, UR6, 0x5410, URZ ;  /* 0x0000541006148896 */ /* 0x000fe200080000ff */
[----:B------:R-:W-:Y:S01]  /*4f10*/  @!P2 R2UR UR6, R4 ;  /* 0x000000000406a2ca */ /* 0x000fe200000e0000 */
[----:B------:R-:W-:Y:S01]  /*4f20*/  VOTEU.ALL UP0, P2 ;  /* 0x0000000000ff7886 */ /* 0x000fe20001000000 */
[----:B------:R-:W-:Y:S02]  /*4f30*/  @!P2 R2UR UR5, R0 ;  /* 0x000000000005a2ca */ /* 0x000fe400000e0000 */
[----:B------:R-:W-:Y:S04]  /*4f40*/  SEL R0, RZ, 0x1, P0 ;  /* 0x00000001ff007807 */ /* 0x000fe80000000000 */
[----:B------:R-:W-:Y:S05]  /*4f50*/  LOP3.LUT R11, R11, R0, RZ, 0x3c, !PT ;  /* 0x000000000b0b7212 */ /* 0x000fea00078e3cff */
[----:B------:R-:W-:Y:S02]  /*4f60*/  IMAD.U32 R4, RZ, RZ, UR6 ;  /* 0x00000006ff047e24 */ /* 0x000fe4000f8e00ff */
[----:B-1----:R-:W-:Y:S01]  /*4f70*/  IMAD.U32 R5, RZ, RZ, UR5 ;  /* 0x00000005ff057e24 */ /* 0x002fe2000f8e00ff */
[----:B------:R-:W-:Y:S02]  /*4f80*/  UIADD3 UR5, UPT, UPT, UR4, 0x80, URZ ;  /* 0x0000008004057890 */ /* 0x000fe4000fffe0ff */
[----:B------:R-:W-:Y:S02]  /*4f90*/  @!P2 R2UR UR6, R4 ;  /* 0x000000000406a2ca */ /* 0x000fe400000e0000 */
[----:B------:R-:W-:Y:S03]  /*4fa0*/  @!P2 R2UR UR7, R5 ;  /* 0x000000000507a2ca */ /* 0x000fe600000e0000 */
[----:B------:R-:W-:Y:S01]  /*4fb0*/  @!UP0 UMOV UR9, UR5 ;  /* 0x0000000500098c82 */ /* 0x000fe20008000000 */
[----:B--2---:R-:W-:Y:S09]  /*4fc0*/  UPRMT UR5, UR21, 0x654, UR5 ;  /* 0x0000065415057896 */ /* 0x004ff20008000005 */
[----:B------:R2:W-:Y:S01]  /*4fd0*/  @!UP0 UTMALDG.5D.IM2COL [UR8], [UR6], UR20 ;  /* 0x00000008060083b4 */ /* 0x0005e20008060014 */
[----:B------:R2:W-:Y:S01]  /*4fe0*/  @!P2 SYNCS.ARRIVE.TRANS64.RED.A0TR RZ, [UR4+0x80], R9 ;  /* 0x00008009ffffa9a7 */ /* 0x0005e20008300404 */
[----:B------:R-:W-:Y:S01]  /*4ff0*/  SYNCS.ARRIVE.TRANS64.RED.A1T0 RZ, [UR5], RZ ;  /* 0x000000ffffff79a7 */ /* 0x000fe20008100405 */
[----:B------:R-:W-:Y:S05]  /*5000*/  BRA.U UP1, `(.L_x_72) ;  /* 0xfffffff101a47547 */ /* 0x000fea000b83ffff */
[----:B------:R-:W-:Y:S01]  /*5010*/  UIADD3 UR5, UPT, UPT, UR24, 0x98, URZ ;  /* 0x0000009818057890 */ /* 0x000fe2000fffe0ff */
[----:B------:R-:W-:-:S03]  /*5020*/  SHF.L.U32 R3, R11, 0x1f, RZ ;  /* 0x0000001f0b037819 */ /* 0x000fc600000006ff */
[----:B------:R-:W-:-:S09]  /*5030*/  ULEA UR4, UR23, UR5, 0x3 ;  /* 0x0000000517047291 */ /* 0x000fd2000f8e18ff */
[----:B------:R-:W1:Y:S02]  /*5040*/  SYNCS.PHASECHK.TRANS64.TRYWAIT P0, [UR4], R3 ;  /* 0x00000003ff0075a7 */ /* 0x000e640008001104 */
[----:B-1----:R-:W-:Y:S05]  /*5050*/  @!P0 BRA `(.L_x_73) ;  /* 0x0000003800708947 */ /* 0x002fea0003800000 */
.L_x_150:
[----:B------:R-:W-:-:S04]  /*5060*/  UIADD3 UR4, UPT, UPT, UR23, 0x1, URZ ;  /* 0x0000000117047890 */ /* 0x000fc8000fffe0ff */
[----:B------:R-:W-:-:S04]  /*5070*/  UISETP.NE.AND UP0, UPT, UR4, 0x3, UPT ;  /* 0x000000030400788c */ /* 0x000fc8000bf05270 */
[----:B------:R-:W-:Y:S02]  /*5080*/  USEL UR4, UR4, URZ, UP0 ;  /* 0x000000ff04047287 */ /* 0x000fe40008000000 */
[----:B------:R-:W-:-:S04]  /*5090*/  PLOP3.LUT P0, PT, PT, PT, UP0, 0x80, 0x8 ;  /* 0x000000000008781c */ /* 0x000fc80003f0f008 */
[----:B------:R-:W-:Y:S01]  /*50a0*/  SEL R2, RZ, 0x1, P0 ;  /* 0x00000001ff027807 */ /* 0x000fe20000000000 */
[----:B-1----:R-:W-:-:S03]  /*50b0*/  IMAD.U32 R0, RZ, RZ, UR4 ;  /* 0x00000004ff007e24 */ /* 0x002fc6000f8e00ff */
[----:B------:R-:W-:Y:S01]  /*50c0*/  LOP3.LUT R11, R11, R2, RZ, 0x3c, !PT ;  /* 0x000000020b0b7212 */ /* 0x000fe200078e3cff */
[C---:B------:R-:W-:Y:S01]  /*50d0*/  VIADD R4, R0.reuse, 0x1 ;  /* 0x0000000100047836 */ /* 0x040fe20000000000 */
[----:B------:R-:W-:Y:S02]  /*50e0*/  LEA R2, R0, UR5, 0x3 ;  /* 0x0000000500027c11 */ /* 0x000fe4000f8e18ff */
[----:B------:R-:W-:Y:S02]  /*50f0*/  SHF.L.U32 R3, R11, 0x1f, RZ ;  /* 0x0000001f0b037819 */ /* 0x000fe400000006ff */
[----:B------:R-:W-:Y:S02]  /*5100*/  ISETP.NE.AND P0, PT, R4, 0x3, PT ;  /* 0x000000030400780c */ /* 0x000fe40003f05270 */
[----:B------:R-:W1:Y:S02]  /*5110*/  SYNCS.PHASECHK.TRANS64.TRYWAIT P1, [R2+URZ], R3 ;  /* 0x00000003020075a7 */ /* 0x000e6400080211ff */
[----:B------:R-:W-:-:S02]  /*5120*/  SEL R0, RZ, 0x1, P0 ;  /* 0x00000001ff007807 */ /* 0x000fc40000000000 */
[----:B------:R-:W-:Y:S02]  /*5130*/  SEL R4, R4, RZ, P0 ;  /* 0x000000ff04047207 */ /* 0x000fe40000000000 */
[----:B------:R-:W-:Y:S01]  /*5140*/  LOP3.LUT R0, R11, R0, RZ, 0x3c, !PT ;  /* 0x000000000b007212 */ /* 0x000fe200078e3cff */
[----:B-1----:R-:W-:Y:S06]  /*5150*/  @!P1 BRA `(.L_x_74) ;  /* 0x0000003800489947 */ /* 0x002fec0003800000 */
.L_x_151:
[----:B------:R-:W-:Y:S02]  /*5160*/  LEA R4, R4, UR5, 0x3 ;  /* 0x0000000504047c11 */ /* 0x000fe4000f8e18ff */
[----:B-1----:R-:W-:-:S07]  /*5170*/  SHF.L.U32 R3, R0, 0x1f, RZ ;  /* 0x0000001f00037819 */ /* 0x002fce00000006ff */
.L_x_75:
[----:B-1----:R1:W4:Y:S02]  /*5180*/  SYNCS.PHASECHK.TRANS64.TRYWAIT P0, [R4+URZ], R3 ;  /* 0x00000003040075a7 */ /* 0x00232400080011ff */
[----:B----4-:R-:W-:Y:S05]  /*5190*/  @!P0 NANOSLEEP.SYNCS 0x989680 ;  /* 0x009896800000895d */ /* 0x010fea0003900000 */
[----:B------:R-:W4:Y:S02]  /*51a0*/  @!P0 SYNCS.PHASECHK.TRANS64 P0, [R4+URZ], R3 ;  /* 0x00000003040085a7 */ /* 0x000f2400080010ff */
[----:B--234-:R-:W-:Y:S05]  /*51b0*/  @P0 EXIT ;  /* 0x000000000000094d */ /* 0x01cfea0003800000 */
[----:B------:R-:W-:Y:S05]  /*51c0*/  BRA `(.L_x_75) ;  /* 0xfffffffc00ec7947 */ /* 0x000fea000383ffff */
.L_x_63:
[----:B------:R-:W-:-:S06]  /*51d0*/  UISETP.GE.AND UP0, UPT, UR15, 0x4, UPT ;  /* 0x000000040f00788c */ /* 0x000fcc000bf06270 */
[----:B------:R-:W-:-:S13]  /*51e0*/  PLOP3.LUT P0, PT, PT, PT, UP0, 0x80, 0x8 ;  /* 0x000000000008781c */ /* 0x000fda0003f0f008 */
[----:B-1----:R-:W-:Y:S05]  /*51f0*/  @!P0 EXIT ;  /* 0x000000000000894d */ /* 0x002fea0003800000 */
[----:B------:R-:W1:Y:S08]  /*5200*/  S2UR UR4, SR_CgaCtaId ;  /* 0x00000000000479c3 */ /* 0x000e700000008800 */
[----:B------:R-:W-:Y:S01]  /*5210*/  BAR.SYNC.DEFER_BLOCKING 0x6, 0xa0 ;  /* 0x0182800000007b1d */ /* 0x000fe20000010000 */
[C---:B------:R-:W-:Y:S01]  /*5220*/  IMAD.SHL.U32 R0, R99.reuse, 0x20, RZ ;  /* 0x0000002063007824 */ /* 0x040fe200078e00ff */
[C---:B------:R-:W-:Y:S01]  /*5230*/  LOP3.LUT R104, R99.reuse, 0x2, RZ, 0xc0, !PT ;  /* 0x0000000263687812 */ /* 0x040fe200078ec0ff */
[C---:B------:R-:W-:Y:S01]  /*5240*/  IMAD.SHL.U32 R107, R99.reuse, 0x4, RZ ;  /* 0x00000004636b7824 */ /* 0x040fe200078e00ff */
[C---:B------:R-:W-:Y:S01]  /*5250*/  LOP3.LUT R89, R99.reuse, 0x60, RZ, 0xc0, !PT ;  /* 0x0000006063597812 */ /* 0x040fe200078ec0ff */
[----:B------:R-:W-:Y:S01]  /*5260*/  IMAD.U32 R37, R99, 0x10000, RZ ;  /* 0x0001000063257824 */ /* 0x000fe200078e00ff */
[----:B------:R-:W-:-:S02]  /*5270*/  UMOV UR49, 0x400 ;  /* 0x0000040000317882 */ /* 0x000fc40000000000 */
[----:B------:R-:W2:Y:S01]  /*5280*/  LDC.64 R76, c[0x0][0x988] ;  /* 0x00026200ff4c7b82 */ /* 0x000ea20000000a00 */
[----:B------:R-:W-:Y:S01]  /*5290*/  LOP3.LUT R6, R0, 0xc0, RZ, 0xc0, !PT ;  /* 0x000000c000067812 */ /* 0x000fe200078ec0ff */
[----:B------:R-:W-:Y:S01]  /*52a0*/  HFMA2 R46, -RZ, RZ, 0, 0 ;  /* 0x00000000ff2e7431 */ /* 0x000fe200000001ff */
[----:B------:R-:W-:Y:S01]  /*52b0*/  LOP3.LUT R99, R99, 0x4, RZ, 0xc0, !PT ;  /* 0x0000000463637812 */ /* 0x000fe200078ec0ff */
[----:B------:R-:W-:Y:S01]  /*52c0*/  IMAD.MOV.U32 R88, RZ, RZ, 0x1 ;  /* 0x00000001ff587424 */ /* 0x000fe200078e00ff */
[----:B------:R-:W-:Y:S01]  /*52d0*/  LOP3.LUT R107, R6, 0x18, R107, 0xf8, !PT ;  /* 0x00000018066b7812 */ /* 0x000fe200078ef86b */
[----:B------:R-:W-:Y:S01]  /*52e0*/  IMAD.MOV.U32 R36, RZ, RZ, RZ ;  /* 0x000000ffff247224 */ /* 0x000fe200078e00ff */
[----:B------:R-:W-:Y:S01]  /*52f0*/  IADD3 R106, PT, PT, -R99, 0x2, RZ ;  /* 0x00000002636a7810 */ /* 0x000fe20007ffe1ff */
[----:B------:R-:W3:Y:S01]  /*5300*/  LDC.64 R78, c[0x0][0x990] ;  /* 0x00026400ff4e7b82 */ /* 0x000ee20000000a00 */
[----:B------:R-:W-:Y:S02]  /*5310*/  LOP3.LUT R107, R107, 0xf20, R0, 0xf8, !PT ;  /* 0x00000f206b6b7812 */ /* 0x000fe400078ef800 */
[----:B------:R-:W-:-:S02]  /*5320*/  CS2R R86, SRZ ;  /* 0x0000000000567805 */ /* 0x000fc4000001ff00 */
[----:B------:R-:W-:Y:S01]  /*5330*/  LOP3.LUT R37, R37, 0x600000, RZ, 0xc0, !PT ;  /* 0x0060000025257812 */ /* 0x000fe200078ec0ff */
[----:B------:R-:W-:Y:S01]  /*5340*/  IMAD.MOV R104, RZ, RZ, -R104 ;  /* 0x000000ffff687224 */ /* 0x000fe200078e0a68 */
[----:B------:R-:W-:Y:S01]  /*5350*/  IADD3 R99, PT, PT, -R99, RZ, RZ ;  /* 0x000000ff63637210 */ /* 0x000fe20007ffe1ff */
[----:B------:R-:W-:Y:S01]  /*5360*/  IMAD.SHL.U32 R106, R106, 0x10, RZ ;  /* 0x000000106a6a7824 */ /* 0x000fe200078e00ff */
[----:B------:R-:W4:Y:S01]  /*5370*/  LDCU UR54, c[0x0][0x370] ;  /* 0x00006e00ff3677ac */ /* 0x000f220008000800 */
[----:B-1----:R-:W-:Y:S01]  /*5380*/  ULEA UR49, UR4, UR49, 0x18 ;  /* 0x0000003104317291 */ /* 0x002fe2000f8ec0ff */
[----:B------:R-:W1:Y:S01]  /*5390*/  LDCU.64 UR4, c[0x0][0x9a8] ;  /* 0x00013500ff0477ac */ /* 0x000e620008000a00 */
[----:B------:R-:W2:Y:S07]  /*53a0*/  LDCU UR48, c[0x0][0xc0c] ;  /* 0x00018180ff3077ac */ /* 0x000eae0008000800 */
[----:B------:R-:W4:Y:S01]  /*53b0*/  LDS R2, [UR49+0x110] ;  /* 0x00011031ff027984 */ /* 0x000f220008000800 */
[----:B------:R-:W2:Y:S01]  /*53c0*/  LDCU UR38, c[0x0][0xc30] ;  /* 0x00018600ff2677ac */ /* 0x000ea20008000800 */
[----:B------:R-:W2:Y:S01]  /*53d0*/  LDCU.64 UR62, c[0x0][0x988] ;  /* 0x00013100ff3e77ac */ /* 0x000ea20008000a00 */
[----:B------:R-:W2:Y:S01]  /*53e0*/  LDCU.64 UR46, c[0x0][0xc28] ;  /* 0x00018500ff2e77ac */ /* 0x000ea20008000a00 */
[----:B-1----:R-:W-:Y:S01]  /*53f0*/  IMAD.U32 R93, RZ, RZ, UR4 ;  /* 0x00000004ff5d7e24 */ /* 0x002fe2000f8e00ff */
[----:B------:R-:W-:Y:S01]  /*5400*/  MOV R92, UR5 ;  /* 0x00000005005c7c02 */ /* 0x000fe20008000f00 */
[----:B------:R-:W1:Y:S01]  /*5410*/  LDCU.128 UR4, c[0x0][0xb80] ;  /* 0x00017000ff0477ac */ /* 0x000e620008000c00 */
[----:B------:R-:W2:Y:S01]  /*5420*/  LDCU.64 UR60, c[0x0][0x9b0] ;  /* 0x00013600ff3c77ac */ /* 0x000ea20008000a00 */
[----:B------:R-:W2:Y:S01]  /*5430*/  LDCU.128 UR56, c[0x0][0xc10] ;  /* 0x00018200ff3877ac */ /* 0x000ea20008000c00 */
[----:B------:R-:W2:Y:S01]  /*5440*/  LDCU UR53, c[0x0][0x374] ;  /* 0x00006e80ff3577ac */ /* 0x000ea20008000800 */
[----:B------:R-:W-:Y:S01]  /*5450*/  UMOV UR51, URZ ;  /* 0x000000ff00337c82 */ /* 0x000fe20008000000 */
[----:B------:R-:W-:Y:S01]  /*5460*/  UMOV UR52, URZ ;  /* 0x000000ff00347c82 */ /* 0x000fe20008000000 */
[----:B-1----:R-:W-:Y:S01]  /*5470*/  IMAD.U32 R97, RZ, RZ, UR4 ;  /* 0x00000004ff617e24 */ /* 0x002fe2000f8e00ff */
[----:B------:R-:W-:Y:S01]  /*5480*/  UIADD3 UR4, UPT, UPT, UR49, 0x200, URZ ;  /* 0x0000020031047890 */ /* 0x000fe2000fffe0ff */
[----:B------:R-:W-:Y:S01]  /*5490*/  IMAD.U32 R96, RZ, RZ, UR5 ;  /* 0x00000005ff607e24 */ /* 0x000fe2000f8e00ff */
[----:B------:R-:W-:Y:S01]  /*54a0*/  MOV R95, UR6 ;  /* 0x00000006005f7c02 */ /* 0x000fe20008000f00 */
[----:B------:R-:W-:-:S03]  /*54b0*/  IMAD.U32 R94, RZ, RZ, UR7 ;  /* 0x00000007ff5e7e24 */ /* 0x000fc6000f8e00ff */
[----:B------:R-:W-:Y:S01]  /*54c0*/  IMAD.U32 R0, RZ, RZ, UR4 ;  /* 0x00000004ff007e24 */ /* 0x000fe2000f8e00ff */
[----:B------:R-:W-:Y:S01]  /*54d0*/  LEA R107, R107, UR4, 0x1 ;  /* 0x000000046b6b7c11 */ /* 0x000fe2000f8e08ff */
[C---:B----4-:R-:W-:Y:S01]  /*54e0*/  VIADD R3, R2.reuse, 0x40 ;  /* 0x0000004002037836 */ /* 0x050fe20000000000 */
[----:B------:R-:W-:-:S04]  /*54f0*/  LOP3.LUT R2, R2, 0xffff, RZ, 0xc0, !PT ;  /* 0x0000ffff02027812 */ /* 0x000fc800078ec0ff */
[----:B------:R-:W-:-:S05]  /*5500*/  LOP3.LUT R3, R3, 0xffff, RZ, 0xc0, !PT ;  /* 0x0000ffff03037812 */ /* 0x000fca00078ec0ff */
[----:B--23--:R1:W-:Y:S02]  /*5510*/  STL.64 [R1], R2 ;  /* 0x0000000201007387 */ /* 0x00c3e40000100a00 */
.L_x_106:
[----:B-1----:R-:W-:Y:S04]  /*5520*/  SHF.L.U32 R3, R86, 0x1f, RZ ;  /* 0x0000001f56037819 */ /* 0x002fe800000006ff */
[----:B------:R-:W1:Y:S02]  /*5530*/  SYNCS.PHASECHK.TRANS64.TRYWAIT P0, [UR49+0xc0], R3 ;  /* 0x0000c003ff0075a7 */ /* 0x000e640008001131 */
[----:B-1----:R-:W-:Y:S05]  /*5540*/  @!P0 BRA `(.L_x_76) ;  /* 0x0000003400608947 */ /* 0x002fea0003800000 */
.L_x_153:
[----:B------:R-:W2:Y:S01]  /*5550*/  LDS.128 R4, [UR49+0x100] ;  /* 0x00010031ff047984 */ /* 0x000ea20008000c00 */
[----:B------:R-:W-:Y:S01]  /*5560*/  UIADD3 UR4, UPT, UPT, UR49, 0xc8, URZ ;  /* 0x000000c831047890 */ /* 0x000fe2000fffe0ff */
[----:B------:R-:W-:Y:S01]  /*5570*/  IMAD R2, R36, 0x4, R1 ;  /* 0x0000000424027824 */ /* 0x000fe200078e0201 */
[----:B------:R-:W-:Y:S01]  /*5580*/  UISETP.GE.AND UP0, UPT, UR39, 0x1, UPT ;  /* 0x000000012700788c */ /* 0x000fe2000bf06270 */
[----:B------:R-:W-:Y:S01]  /*5590*/  @!PT LDS RZ, [RZ] ;  /* 0x00000000fffff984 */ /* 0x000fe20000000800 */
[----:B------:R-:W-:Y:S01]  /*55a0*/  @!PT LDS RZ, [RZ] ;  /* 0x00000000fffff984 */ /* 0x000fe20000000800 */
[----:B------:R-:W-:Y:S01]  /*55b0*/  @!PT LDS RZ, [RZ] ;  /* 0x00000000fffff984 */ /* 0x000fe20000000800 */
[----:B------:R-:W-:Y:S01]  /*55c0*/  @!PT LDS RZ, [RZ] ;  /* 0x00000000fffff984 */ /* 0x000fe20000000800 */
[----:B------:R3:W-:Y:S06]  /*55d0*/  MEMBAR.ALL.CTA ;  /* 0x0000000000007992 */ /* 0x0007ec0000008000 */
[----:B---3--:R-:W3:Y:S01]  /*55e0*/  FENCE.VIEW.ASYNC.S ;  /* 0x00000000000073c6 */ /* 0x008ee20000000000 */
[----:B------:R-:W-:Y:S09]  /*55f0*/  UPRMT UR4, URZ, 0x654, UR4 ;  /* 0x00000654ff047896 */ /* 0x000ff20008000004 */
[----:B---3--:R-:W-:Y:S01]  /*5600*/  SYNCS.ARRIVE.TRANS64.RED.A1T0 RZ, [UR4], RZ ;  /* 0x000000ffffff79a7 */ /* 0x008fe20008100404 */
[----:B------:R-:W5:Y:S01]  /*5610*/  LDL R2, [R2] ;  /* 0x0000000002027983 */ /* 0x000f620000100800 */
[----:B--2---:R-:W-:Y:S11]  /*5620*/  LOP3.LUT P0, RZ, R6, 0x1, RZ, 0xc0, !PT ;  /* 0x0000000106ff7812 */ /* 0x004ff6000780c0ff */
[----:B------:R-:W-:Y:S02]  /*5630*/  @!UPT UIADD3 URZ, UPT, UPT, URZ, URZ, URZ ;  /* 0x000000fffffff290 */ /* 0x000fe4000fffe0ff */
[----:B------:R-:W-:Y:S01]  /*5640*/  VOTEU.ANY UP1, P0 ;  /* 0x0000000000ff7886 */ /* 0x000fe20000020100 */
[----:B------:R-:W-:Y:S01]  /*5650*/  PLOP3.LUT P0, PT, PT, PT, UP1, 0x80, 0x8 ;  /* 0x000000000008781c */ /* 0x000fe20003f0f018 */
[----:B------:R-:W-:Y:S11]  /*5660*/  UP2UR UR55, UPR, URZ, 0x2 ;  /* 0x00000002ff377883 */ /* 0x000ff60008000000 */
[----:B------:R-:W-:Y:S01]  /*5670*/  @!UPT UIADD3 URZ, UPT, UPT, URZ, URZ, URZ ;  /* 0x000000fffffff290 */ /* 0x000fe2000fffe0ff */
[----:B-1----:R-:W-:Y:S02]  /*5680*/  @P0 MOV R3, R4 ;  /* 0x0000000400030202 */ /* 0x002fe40000000f00 */
[----:B------:R-:W-:Y:S02]  /*5690*/  @P0 LOP3.LUT R0, R5, 0xffff, RZ, 0xc0, !PT ;  /* 0x0000ffff05000812 */ /* 0x000fe400078ec0ff */
[----:B------:R-:W-:Y:S02]  /*56a0*/  @P0 R2UR UR5, R3 ;  /* 0x00000000030502ca */ /* 0x000fe400000e0000 */
[----:B------:R-:W-:Y:S11]  /*56b0*/  @P0 R2UR UR4, R0 ;  /* 0x00000000000402ca */ /* 0x000ff600000e0000 */
[----:B------:R-:W-:Y:S02]  /*56c0*/  @UP1 UMOV UR37, UR5 ;  /* 0x0000000500251c82 */ /* 0x000fe40008000000 */
[----:B------:R-:W-:Y:S01]  /*56d0*/  @UP1 UMOV UR36, UR4 ;  /* 0x0000000400241c82 */ /* 0x000fe20008000000 */
[----:B------:R-:W-:Y:S05]  /*56e0*/  BRA.U !UP0, `(.L_x_77) ;  /* 0x0000000108cc7547 */ /* 0x000fea000b800000 */
[----:B------:R-:W1:Y:S01]  /*56f0*/  LDCU UR9, c[0x0][0xc20] ;  /* 0x00018400ff0977ac */ /* 0x000e620008000800 */
[----:B------:R-:W-:Y:S02]  /*5700*/  UIMAD.WIDE.U32 UR4, UR53, UR59, URZ ;  /* 0x0000003b350472a5 */ /* 0x000fe4000f8e00ff */
[----:B------:R-:W-:Y:S02]  /*5710*/  UIMAD.WIDE.U32 UR6, UR54, UR56, URZ ;  /* 0x00000038360672a5 */ /* 0x000fe4000f8e00ff */
[----:B------:R-:W-:Y:S02]  /*5720*/  UIMAD.WIDE.U32 UR10, UR36, UR59, URZ ;  /* 0x0000003b240a72a5 */ /* 0x000fe4000f8e00ff */
[----:B------:R-:W-:Y:S02]  /*5730*/  UISETP.NE.AND UP0, UPT, UR58, 0x1, UPT ;  /* 0x000000013a00788c */ /* 0x000fe4000bf05270 */
[----:B------:R-:W-:Y:S02]  /*5740*/  UISETP.NE.AND UP1, UPT, UR48, 0x1, UPT ;  /* 0x000000013000788c */ /* 0x000fe4000bf25270 */
[----:B------:R-:W-:Y:S02]  /*5750*/  UISETP.NE.AND UP2, UPT, UR39, 0x1, UPT ;  /* 0x000000012700788c */ /* 0x000fe4000bf45270 */
[----:B------:R-:W-:Y:S01]  /*5760*/  UIMAD.WIDE.U32 UR12, UR37, UR56, URZ ;  /* 0x00000038250c72a5 */ /* 0x000fe2000f8e00ff */
[----:B------:R-:W-:Y:S01]  /*5770*/  UMOV UR4, UR5 ;  /* 0x0000000500047c82 */ /* 0x000fe20008000000 */
[----:B------:R-:W-:Y:S01]  /*5780*/  UMOV UR6, UR11 ;  /* 0x0000000b00067c82 */ /* 0x000fe20008000000 */
[----:B-1----:R-:W-:Y:S03]  /*5790*/  USHF.R.U32.HI UR8, URZ, UR9, UR4 ;  /* 0x00000009ff087299 */ /* 0x002fe60008011604 */
[----:B------:R-:W-:Y:S02]  /*57a0*/  UMOV UR4, UR7 ;  /* 0x0000000700047c82 */ /* 0x000fe40008000000 */
[----:B------:R-:W-:Y:S02]  /*57b0*/  USHF.R.U32.HI UR5, URZ, UR57, UR4 ;  /* 0x00000039ff057299 */ /* 0x000fe40008011604 */
[----:B------:R-:W-:Y:S02]  /*57c0*/  USEL UR4, UR53, UR8, !UP0 ;  /* 0x0000000835047287 */ /* 0x000fe4000c000000 */
[----:B------:R-:W-:Y:S02]  /*57d0*/  USHF.R.U32.HI UR8, URZ, UR9, UR6 ;  /* 0x00000009ff087299 */ /* 0x000fe40008011606 */
[----:B------:R-:W-:Y:S02]  /*57e0*/  UIMAD.WIDE.U32 UR6, UR4, UR46, URZ ;  /* 0x0000002e040672a5 */ /* 0x000fe4000f8e00ff */
[----:B------:R-:W-:Y:S02]  /*57f0*/  USEL UR9, UR54, UR5, !UP1 ;  /* 0x0000000536097287 */ /* 0x000fe4000c800000 */
[----:B------:R-:W-:Y:S02]  /*5800*/  USEL UR8, UR36, UR8, !UP0 ;  /* 0x0000000824087287 */ /* 0x000fe4000c000000 */
[----:B------:R-:W-:Y:S01]  /*5810*/  UIMAD.WIDE.U32 UR10, UR9, UR46, URZ ;  /* 0x0000002e090a72a5 */ /* 0x000fe2000f8e00ff */
[----:B------:R-:W-:Y:S01]  /*5820*/  UMOV UR6, UR7 ;  /* 0x0000000700067c82 */ /* 0x000fe20008000000 */
[----:B------:R-:W-:Y:S01]  /*5830*/  UMOV UR5, UR13 ;  /* 0x0000000d00057c82 */ /* 0x000fe20008000000 */
[----:B------:R-:W-:Y:S02]  /*5840*/  @UP2 USHF.R.U32.HI UR4, URZ, UR47, UR6 ;  /* 0x0000002fff042299 */ /* 0x000fe40008011606 */
[----:B------:R-:W-:Y:S02]  /*5850*/  USHF.R.U32.HI UR5, URZ, UR57, UR5 ;  /* 0x00000039ff057299 */ /* 0x000fe40008011605 */
[----:B------:R-:W-:Y:S02]  /*5860*/  UIMAD UR4, UR39, UR4, URZ ;  /* 0x00000004270472a4 */ /* 0x000fe4000f8e02ff */
[----:B------:R-:W-:Y:S02]  /*5870*/  USEL UR5, UR37, UR5, !UP1 ;  /* 0x0000000525057287 */ /* 0x000fe4000c800000 */
[----:B------:R-:W-:Y:S01]  /*5880*/  UISETP.GE.AND UP0, UPT, UR8, UR4, UPT ;  /* 0x000000040800728c */ /* 0x000fe2000bf06270 */
[----:B------:R-:W-:Y:S01]  /*5890*/  UMOV UR6, UR11 ;  /* 0x0000000b00067c82 */ /* 0x000fe20008000000 */
[----:B------:R-:W-:Y:S02]  /*58a0*/  UIMAD.WIDE.U32 UR10, UR8, UR46, URZ ;  /* 0x0000002e080a72a5 */ /* 0x000fe4000f8e00ff */
[----:B------:R-:W-:Y:S04]  /*58b0*/  @UP2 USHF.R.U32.HI UR9, URZ, UR47, UR6 ;  /* 0x0000002fff092299 */ /* 0x000fe80008011606 */
[----:B------:R-:W-:Y:S01]  /*58c0*/  UIMAD UR6, UR39, UR9, URZ ;  /* 0x00000009270672a4 */ /* 0x000fe2000f8e02ff */
[----:B------:R-:W-:Y:S03]  /*58d0*/  UMOV UR4, UR11 ;  /* 0x0000000b00047c82 */ /* 0x000fe60008000000 */
[----:B------:R-:W-:Y:S02]  /*58e0*/  UISETP.GE.OR UP0, UPT, UR5, UR6, UP0 ;  /* 0x000000060500728c */ /* 0x000fe40008706670 */
[----:B------:R-:W-:Y:S02]  /*58f0*/  USHF.R.U32.HI UR4, URZ, UR47, UR4 ;  /* 0x0000002fff047299 */ /* 0x000fe40008011604 */
[----:B------:R-:W-:Y:S02]  /*5900*/  UIMAD.WIDE.U32 UR6, UR5, UR46, URZ ;  /* 0x0000002e050672a5 */ /* 0x000fe4000f8e00ff */
[----:B------:R-:W-:Y:S02]  /*5910*/  USEL UR11, UR8, UR4, !UP2 ;  /* 0x00000004080b7287 */ /* 0x000fe4000d000000 */
[----:B------:R-:W-:Y:S02]  /*5920*/  UIADD3 UR6, UPT, UPT, -UR5, URZ, URZ ;  /* 0x000000ff05067290 */ /* 0x000fe4000fffe1ff */
[----:B------:R-:W-:Y:S02]  /*5930*/  UIADD3 UR10, UPT, UPT, -UR11, URZ, URZ ;  /* 0x000000ff0b0a7290 */ /* 0x000fe4000fffe1ff */
[----:B------:R-:W-:Y:S02]  /*5940*/  UIMAD UR6, UR48, UR6, UR37 ;  /* 0x00000006300672a4 */ /* 0x000fe4000f8e0225 */
[----:B------:R-:W-:Y:S01]  /*5950*/  UIMAD UR10, UR39, UR10, UR8 ;  /* 0x0000000a270a72a4 */ /* 0x000fe2000f8e0208 */
[----:B------:R-:W-:Y:S01]  /*5960*/  @!UP0 UMOV UR4, UR7 ;  /* 0x0000000700048c82 */ /* 0x000fe20008000000 */
[----:B------:R-:W-:Y:S02]  /*5970*/  UIADD3 UR7, UPT, UPT, -UR8, URZ, URZ ;  /* 0x000000ff08077290 */ /* 0x000fe4000fffe1ff */
[----:B------:R-:W-:Y:S04]  /*5980*/  @!UP0 USHF.R.U32.HI UR4, URZ, UR47, UR4 ;  /* 0x0000002fff048299 */ /* 0x000fe80008011604 */
[----:B------:R-:W-:Y:S04]  /*5990*/  @!UP0 USEL UR4, UR5, UR4, !UP2 ;  /* 0x0000000405048287 */ /* 0x000fe8000d000000 */
[----:B------:R-:W-:Y:S02]  /*59a0*/  @!UP0 UIMAD UR9, UR9, UR10, UR4 ;  /* 0x0000000a090982a4 */ /* 0x000fe4000f8e0204 */
[----:B------:R-:W-:Y:S02]  /*59b0*/  @!UP0 UIADD3 UR10, UPT, UPT, UR11, -UR4, URZ ;  /* 0x800000040b0a8290 */ /* 0x000fe4000fffe0ff */
[----:B------:R-:W-:Y:S02]  /*59c0*/  UIMAD UR4, UR58, UR7, UR36 ;  /* 0x000000073a0472a4 */ /* 0x000fe4000f8e0224 */
[----:B------:R-:W-:Y:S03]  /*59d0*/  @!UP0 UIMAD UR8, UR10, UR39, UR5 ;  /* 0x000000270a0882a4 */ /* 0x000fe6000f8e0205 */
[----:B------:R-:W-:Y:S02]  /*59e0*/  @!UP0 UMOV UR5, UR9 ;  /* 0x0000000900058c82 */ /* 0x000fe40008000000 */
[----:B------:R-:W-:Y:S02]  /*59f0*/  UIMAD UR37, UR5, UR48, UR6 ;  /* 0x00000030052572a4 */ /* 0x000fe4000f8e0206 */
[----:B------:R-:W-:Y:S11]  /*5a00*/  UIMAD UR36, UR8, UR58, UR4 ;  /* 0x0000003a082472a4 */ /* 0x000ff6000f8e0204 */
[----:B------:R-:W-:Y:S01]  /*5a10*/  @!UPT UIADD3 URZ, UPT, UPT, URZ, URZ, URZ ;  /* 0x000000fffffff290 */ /* 0x000fe2000fffe0ff */
.L_x_77:
[----:B------:R-:W-:Y:S01]  /*5a20*/  UISETP.NE.AND UP0, UPT, UR38, 0x1, UPT ;  /* 0x000000012600788c */ /* 0x000fe2000bf05270 */
[----:B------:R-:W-:Y:S01]  /*5a30*/  @P0 SHF.R.U32.HI R105, RZ, 0x10, R5 ;  /* 0x00000010ff690819 */ /* 0x000fe20000011605 */
[----:B------:R-:W-:Y:S02]  /*5a40*/  UIADD3 UR11, UPT, UPT, UR49, 0x200, URZ ;  /* 0x00000200310b7890 */ /* 0x000fe4000fffe0ff */
[----:B------:R-:W-:Y:S07]  /*5a50*/  USHF.L.U32 UR41, UR22, 0x6, URZ ;  /* 0x0000000616297899 */ /* 0x000fee00080006ff */
[----:B------:R-:W1:Y:S01]  /*5a60*/  @!UP0 LDCU.128 UR12, c[0x0][0xc10] ;  /* 0x00018200ff0c87ac */ /* 0x000e620008000c00 */
[----:B------:R-:W2:Y:S01]  /*5a70*/  @!UP0 LDCU UR5, c[0x0][0xc0c] ;  /* 0x00018180ff0587ac */ /* 0x000ea20008000800 */
[----:B------:R-:W3:Y:S01]  /*5a80*/  @!UP0 LDCU UR10, c[0x0][0xc20] ;  /* 0x00018400ff0a87ac */ /* 0x000ee20008000800 */
[----:B-1----:R-:W-:Y:S02]  /*5a90*/  UIMAD.WIDE.U32 UR8, UR37, UR12, URZ ;  /* 0x0000000c250872a5 */ /* 0x002fe4000f8e00ff */
[----:B------:R-:W-:Y:S02]  /*5aa0*/  UIMAD.WIDE.U32 UR6, UR36, UR15, URZ ;  /* 0x0000000f240672a5 */ /* 0x000fe4000f8e00ff */
[----:B------:R-:W-:Y:S03]  /*5ab0*/  @!UP0 UISETP.NE.AND UP1, UPT, UR14, 0x1, UPT ;  /* 0x000000010e00888c */ /* 0x000fe6000bf25270 */
[----:B------:R-:W-:Y:S01]  /*5ac0*/  @!UP0 UMOV UR4, UR9 ;  /* 0x0000000900048c82 */ /* 0x000fe20008000000 */
[----:B--2---:R-:W-:Y:S02]  /*5ad0*/  @!UP0 UISETP.NE.AND UP2, UPT, UR5, 0x1, UPT ;  /* 0x000000010500888c */ /* 0x004fe4000bf45270 */
[----:B------:R-:W-:Y:S01]  /*5ae0*/  @!UP0 USHF.R.U32.HI UR4, URZ, UR13, UR4 ;  /* 0x0000000dff048299 */ /* 0x000fe20008011604 */
[----:B------:R-:W-:Y:S02]  /*5af0*/  @!UP0 UMOV UR6, UR7 ;  /* 0x0000000700068c82 */ /* 0x000fe40008000000 */
[----:B---3--:R-:W-:Y:S02]  /*5b00*/  @!UP0 USHF.R.U32.HI UR6, URZ, UR10, UR6 ;  /* 0x0000000aff068299 */ /* 0x008fe40008011606 */
[----:B------:R-:W-:Y:S02]  /*5b10*/  @!UP0 USEL UR7, UR37, UR4, !UP2 ;  /* 0x0000000425078287 */ /* 0x000fe4000d000000 */
[----:B------:R-:W-:Y:S04]  /*5b20*/  @!UP0 USEL UR6, UR36, UR6, !UP1 ;  /* 0x0000000624068287 */ /* 0x000fe8000c800000 */
[----:B------:R-:W-:Y:S02]  /*5b30*/  @!UP0 UIADD3 UR4, UPT, UPT, -UR7, UR6, URZ ;  /* 0x0000000607048290 */ /* 0x000fe4000fffe1ff */
[----:B------:R-:W-:Y:S02]  /*5b40*/  @!UP0 UIADD3 UR6, UPT, UPT, UR7, -UR6, URZ ;  /* 0x8000000607068290 */ /* 0x000fe4000fffe0ff */
[----:B------:R-:W-:Y:S02]  /*5b50*/  @!UP0 UIMAD UR37, UR4, UR5, UR37 ;  /* 0x00000005042582a4 */ /* 0x000fe4000f8e0225 */
[----:B------:R-:W-:Y:S02]  /*5b60*/  @!UP0 UIMAD UR36, UR6, UR14, UR36 ;  /* 0x0000000e062482a4 */ /* 0x000fe4000f8e0224 */
[----:B------:R-:W-:Y:S09]  /*5b70*/  ULOP3.LUT UP0, URZ, UR11, 0x1b0, URZ, 0xc0, !UPT ;  /* 0x000001b00bff7892 */ /* 0x000ff2000f80c0ff */
[----:B------:R-:W-:Y:S05]  /*5b80*/  BRA.U !UP0, `(.L_x_78) ;  /* 0x00000001087c7547 */ /* 0x000fea000b800000 */
[----:B------:R-:W1:Y:S01]  /*5b90*/  LDCU.64 UR8, c[0x4][0x80] ;  /* 0x01001000ff0877ac */ /* 0x000e620008000a00 */
[----:B------:R-:W-:Y:S01]  /*5ba0*/  MOV R16, 0x0 ;  /* 0x0000000000107802 */ /* 0x000fe20000000f00 */
[----:B------:R-:W-:Y:S02]  /*5bb0*/  HFMA2 R12, -RZ, RZ, 0, 5.9604644775390625e-08 ;  /* 0x00000001ff0c7431 */ /* 0x000fe400000001ff */
[----:B------:R-:W-:Y:S01]  /*5bc0*/  IMAD.MOV.U32 R8, RZ, RZ, 0x70 ;  /* 0x00000070ff087424 */ /* 0x000fe200078e00ff */
[----:B------:R2:W3:Y:S01]  /*5bd0*/  LDC.64 R14, c[0x4][R16] ;  /* 0x01000000100e7b82 */ /* 0x0004e20000000a00 */
[----:B------:R-:W4:Y:S01]  /*5be0*/  LDCU.64 UR6, c[0x4][0x88] ;  /* 0x01001100ff0677ac */ /* 0x000f220008000a00 */
[----:B------:R-:W-:Y:S01]  /*5bf0*/  IMAD.MOV.U32 R13, RZ, RZ, RZ ;  /* 0x000000ffff0d7224 */ /* 0x000fe200078e00ff */
[----:B------:R-:W2:Y:S01]  /*5c00*/  LDCU.64 UR4, c[0x4][0x8] ;  /* 0x01000100ff0477ac */ /* 0x000ea20008000a00 */
[----:B-1----:R-:W-:Y:S01]  /*5c10*/  MOV R5, UR9 ;  /* 0x0000000900057c02 */ /* 0x002fe20008000f00 */
[----:B------:R-:W-:Y:S01]  /*5c20*/  IMAD.U32 R4, RZ, RZ, UR8 ;  /* 0x00000008ff047e24 */ /* 0x000fe2000f8e00ff */
[----:B----4-:R-:W-:Y:S01]  /*5c30*/  MOV R7, UR7 ;  /* 0x0000000700077c02 */ /* 0x010fe20008000f00 */
[----:B------:R-:W-:Y:S01]  /*5c40*/  IMAD.U32 R6, RZ, RZ, UR6 ;  /* 0x00000006ff067e24 */ /* 0x000fe2000f8e00ff */
[----:B--2---:R-:W-:Y:S01]  /*5c50*/  MOV R11, UR5 ;  /* 0x00000005000b7c02 */ /* 0x004fe20008000f00 */
[----:B------:R-:W-:Y:S02]  /*5c60*/  IMAD.U32 R10, RZ, RZ, UR4 ;  /* 0x00000004ff0a7e24 */ /* 0x000fe4000f8e00ff */
[----:B------:R-:W-:Y:S07]  /*5c70*/  LEPC R20, `(.L_x_79) ;  /* 0x000000001014794e */ /* 0x000fee0000000000 */
[----:B---3-5:R-:W-:Y:S05]  /*5c80*/  CALL.ABS.NOINC R14 ;  /* 0x000000000e007343 */ /* 0x028fea0003c00000 */
.L_x_79:
[----:B------:R-:W1:Y:S01]  /*5c90*/  LDCU.64 UR8, c[0x4][0x80] ;  /* 0x01001000ff0877ac */ /* 0x000e620008000a00 */
[----:B------:R2:W3:Y:S01]  /*5ca0*/  LDC.64 R14, c[0x4][R16] ;  /* 0x01000000100e7b82 */ /* 0x0004e20000000a00 */
[----:B------:R-:W-:Y:S02]  /*5cb0*/  HFMA2 R12, -RZ, RZ, 0, 5.9604644775390625e-08 ;  /* 0x00000001ff0c7431 */ /* 0x000fe400000001ff */
[----:B------:R-:W-:Y:S02]  /*5cc0*/  IMAD.MOV.U32 R8, RZ, RZ, 0x70 ;  /* 0x00000070ff087424 */ /* 0x000fe400078e00ff */
[----:B------:R-:W-:Y:S01]  /*5cd0*/  IMAD.MOV.U32 R13, RZ, RZ, RZ ;  /* 0x000000ffff0d7224 */ /* 0x000fe200078e00ff */
[----:B------:R-:W4:Y:S01]  /*5ce0*/  LDCU.64 UR6, c[0x4][0x88] ;  /* 0x01001100ff0677ac */ /* 0x000f220008000a00 */
[----:B------:R-:W5:Y:S01]  /*5cf0*/  LDCU.64 UR4, c[0x4][0x8] ;  /* 0x01000100ff0477ac */ /* 0x000f620008000a00 */
[----:B-1----:R-:W-:Y:S02]  /*5d00*/  MOV R4, UR8 ;  /* 0x0000000800047c02 */ /* 0x002fe40008000f00 */
[----:B------:R-:W-:Y:S02]  /*5d10*/  MOV R5, UR9 ;  /* 0x0000000900057c02 */ /* 0x000fe40008000f00 */
[----:B----4-:R-:W-:Y:S01]  /*5d20*/  MOV R7, UR7 ;  /* 0x0000000700077c02 */ /* 0x010fe20008000f00 */
[----:B------:R-:W-:Y:S01]  /*5d30*/  IMAD.U32 R6, RZ, RZ, UR6 ;  /* 0x00000006ff067e24 */ /* 0x000fe2000f8e00ff */
[----:B-----5:R-:W-:Y:S01]  /*5d40*/  MOV R11, UR5 ;  /* 0x00000005000b7c02 */ /* 0x020fe20008000f00 */
[----:B--2---:R-:W-:Y:S02]  /*5d50*/  IMAD.U32 R10, RZ, RZ, UR4 ;  /* 0x00000004ff0a7e24 */ /* 0x004fe4000f8e00ff */
[----:B------:R-:W-:Y:S07]  /*5d60*/  LEPC R20, `(.L_x_78) ;  /* 0x000000001014794e */ /* 0x000fee0000000000 */
[----:B---3--:R-:W-:Y:S05]  /*5d70*/  CALL.ABS.NOINC R14 ;  /* 0x000000000e007343 */ /* 0x008fea0003c00000 */
.L_x_78:
[----:B------:R-:W-:Y:S01]  /*5d80*/  ISETP.NE.U32.AND P3, PT, R78, RZ, PT ;  /* 0x000000ff4e00720c */ /* 0x000fe20003f65070 */
[----:B------:R-:W-:Y:S01]  /*5d90*/  UISETP.NE.U32.AND UP0, UPT, UR60, URZ, UPT ;  /* 0x000000ff3c00728c */ /* 0x000fe2000bf05070 */
[----:B------:R-:W-:Y:S02]  /*5da0*/  ISETP.NE.AND P6, PT, R98, RZ, PT ;  /* 0x000000ff6200720c */ /* 0x000fe40003fc5270 */
[----:B------:R-:W-:Y:S01]  /*5db0*/  ISETP.NE.AND.EX P3, PT, R79, RZ, PT, P3 ;  /* 0x000000ff4f00720c */ /* 0x000fe20003f65330 */
[----:B------:R-:W-:Y:S01]  /*5dc0*/  UISETP.NE.AND.EX UP0, UPT, UR61, URZ, UPT, UP0 ;  /* 0x000000ff3d00728c */ /* 0x000fe2000bf05300 */
[----:B------:R-:W-:Y:S02]  /*5dd0*/  ISETP.NE.U32.AND P1, PT, RZ, UR62, PT ;  /* 0x0000003eff007c0c */ /* 0x000fe4000bf25070 */
[----:B------:R-:W-:Y:S02]  /*5de0*/  PLOP3.LUT P0, PT, PT, PT, PT, 0x8, 0x80 ;  /* 0x000000000080781c */ /* 0x000fe40003f0e170 */
[----:B------:R-:W-:Y:S05]  /*5df0*/  ISETP.NE.AND.EX P1, PT, RZ, UR63, PT, P1 ;  /* 0x0000003fff007c0c */ /* 0x000fea000bf25310 */
[----:B------:R-:W-:Y:S02]  /*5e00*/  @P6 PLOP3.LUT P0, PT, P3, PT, PT, 0x80, 0x8 ;  /* 0x000000000008681c */ /* 0x000fe40001f0f070 */
[----:B------:R-:W-:Y:S11]  /*5e10*/  @!P3 BRA `(.L_x_80) ;  /* 0x000000000030b947 */ /* 0x000ff60003800000 */
[----:B------:R-:W-:Y:S01]  /*5e20*/  ISETP.NE.U32.AND P2, PT, R76, RZ, PT ;  /* 0x000000ff4c00720c */ /* 0x000fe20003f45070 */
[----:B------:R-:W1:Y:S01]  /*5e30*/  LDCU.64 UR4, c[0x0][0x358] ;  /* 0x00006b00ff0477ac */ /* 0x000e620008000a00 */
[----:B------:R-:W-:Y:S02]  /*5e40*/  IMAD.MOV.U32 R90, RZ, RZ, 0x1 ;  /* 0x00000001ff5a7424 */ /* 0x000fe400078e00ff */
[----:B------:R-:W-:Y:S11]  /*5e50*/  ISETP.NE.AND.EX P2, PT, R77, RZ, PT, P2 ;  /* 0x000000ff4d00720c */ /* 0x000ff60003f45320 */
[----:B------:R-:W-:Y:S02]  /*5e60*/  @!UPT UIADD3 URZ, UPT, UPT, URZ, URZ, URZ ;  /* 0x000000fffffff290 */ /* 0x000fe4000fffe0ff */
[----:B------:R-:W2:Y:S01]  /*5e70*/  @P2 LDC.64 R4, c[0x0][0x988] ;  /* 0x00026200ff042b82 */ /* 0x000ea20000000a00 */
[----:B------:R-:W-:Y:S04]  /*5e80*/  @P2 IMAD R0, R17, R78, RZ ;  /* 0x0000004e11002224 */ /* 0x000fe800078e02ff */
[----:B--2---:R-:W-:Y:S04]  /*5e90*/  @P2 IMAD.WIDE R4, R0, 0x4, R4 ;  /* 0x0000000400042825 */ /* 0x004fe800078e0204 */
[----:B------:R-:W-:Y:S01]  /*5ea0*/  HFMA2 R0, -RZ, RZ, 0, 5.9604644775390625e-08 ;  /* 0x00000001ff007431 */ /* 0x000fe200000001ff */
[----:B-1---5:R1:W5:Y:S04]  /*5eb0*/  @P2 LDG.E R41, desc[UR4][R4.64] ;  /* 0x0000000404292981 */ /* 0x022368000c1e1900 */
[----:B------:R-:W-:Y:S01]  /*5ec0*/  @!P2 PRMT R90, R0, 0x7610, R90 ;  /* 0x00007610005aa816 */ /* 0x000fe2000000005a */
[----:B-1----:R-:W2:Y:S06]  /*5ed0*/  @!P2 LDC R41, c[0x0][0x980] ;  /* 0x00026000ff29ab82 */ /* 0x002eac0000000800 */
.L_x_80:
[----:B------:R-:W-:Y:S05]  /*5ee0*/  BRA.U !UP0, `(.L_x_81) ;  /* 0x00000001082c7547 */ /* 0x000fea000b800000 */
[----:B------:R-:W-:Y:S02]  /*5ef0*/  R2UR UR5, R93 ;  /* 0x000000005d0572ca */ /* 0x000fe400000e0000 */
[----:B------:R-:W-:Y:S11]  /*5f00*/  R2UR UR4, R92 ;  /* 0x000000005c0472ca */ /* 0x000ff600000e0000 */
[----:B------:R-:W-:Y:S04]  /*5f10*/  ISETP.NE.U32.AND P2, PT, RZ, UR5, PT ;  /* 0x00000005ff007c0c */ /* 0x000fe8000bf45070 */
[----:B------:R-:W-:Y:S01]  /*5f20*/  ISETP.NE.AND.EX P2, PT, RZ, UR4, PT, P2 ;  /* 0x00000004ff007c0c */ /* 0x000fe2000bf45320 */
[----:B------:R-:W1:Y:S11]  /*5f30*/  LDCU.64 UR4, c[0x0][0x358] ;  /* 0x00006b00ff0477ac */ /* 0x000e760008000a00 */
[----:B------:R-:W-:Y:S01]  /*5f40*/  @!UPT UIADD3 URZ, UPT, UPT, URZ, URZ, URZ ;  /* 0x000000fffffff290 */ /* 0x000fe2000fffe0ff */
[----:B------:R-:W3:Y:S01]  /*5f50*/  @P2 LDC.64 R4, c[0x0][0x9a8] ;  /* 0x00026a00ff042b82 */ /* 0x000ee20000000a00 */
[----:B------:R-:W-:Y:S04]  /*5f60*/  @P2 IMAD R3, R17, UR60, RZ ;  /* 0x0000003c11032c24 */ /* 0x000fe8000f8e02ff */
[----:B---3--:R-:W-:Y:S05]  /*5f70*/  @P2 IMAD.WIDE R4, R3, 0x4, R4 ;  /* 0x0000000403042825 */ /* 0x008fea00078e0204 */
[----:B-1---5:R1:W5:Y:S02]  /*5f80*/  @P2 LDG.E R38, desc[UR4][R4.64] ;  /* 0x0000000404262981 */ /* 0x022364000c1e1900 */
[----:B-1----:R-:W3:Y:S02]  /*5f90*/  @!P2 LDC R38, c[0x0][0x9a0] ;  /* 0x00026800ff26ab82 */ /* 0x002ee40000000800 */
.L_x_81:
[----:B--2--5:R-:W-:Y:S01]  /*5fa0*/  FSETP.NEU.AND P2, PT, R41, RZ, PT ;  /* 0x000000ff2900720b */ /* 0x024fe20003f4d000 */
[----:B------:R-:W1:Y:S01]  /*5fb0*/  LDCU.128 UR12, c[0x0][0xb90] ;  /* 0x00017200ff0c77ac */ /* 0x000e620008000c00 */
[----:B------:R-:W-:Y:S01]  /*5fc0*/  SEL R5, RZ, 0xffffffff, P1 ;  /* 0xffffffffff057807 */ /* 0x000fe20000800000 */
[----:B------:R-:W-:Y:S01]  /*5fd0*/  IMAD.SHL.U32 R118, R46, 0x2000, RZ ;  /* 0x000020002e767824 */ /* 0x000fe200078e00ff */
[----:B------:R-:W-:Y:S01]  /*5fe0*/  @P6 LOP3.LUT P1, RZ, R90, 0xff, RZ, 0xc0, !PT ;  /* 0x000000ff5aff6812 */ /* 0x000fe2000782c0ff */
[----:B------:R-:W-:Y:S01]  /*5ff0*/  IMAD.SHL.U32 R101, R104, 0x10, RZ ;  /* 0x0000001068657824 */ /* 0x000fe200078e00ff */
[----:B------:R-:W-:Y:S01]  /*6000*/  @P6 SEL R4, RZ, 0xffffffff, P2 ;  /* 0xffffffffff046807 */ /* 0x000fe20001000000 */
[----:B------:R-:W-:Y:S01]  /*6010*/  IMAD.IADD R116, R107, 0x1, R118 ;  /* 0x000000016b747824 */ /* 0x000fe200078e0276 */
[----:B------:R-:W-:Y:S01]  /*6020*/  LOP3.LUT R47, R88, 0x1, RZ, 0x3c, !PT ;  /* 0x00000001582f7812 */ /* 0x000fe200078e3cff */
[----:B------:R-:W2:Y:S01]  /*6030*/  LDCU UR11, c[0x0][0xba0] ;  /* 0x00017400ff0b77ac */ /* 0x000ea20008000800 */
[----:B------:R-:W-:Y:S01]  /*6040*/  @P0 SEL R4, R5, R4, !P1 ;  /* 0x0000000405040207 */ /* 0x000fe20004800000 */
[----:B------:R-:W-:Y:S01]  /*6050*/  IMAD.SHL.U32 R100, R99, 0x10, RZ ;  /* 0x0000001063647824 */ /* 0x000fe200078e00ff */
[----:B------:R-:W-:Y:S01]  /*6060*/  LEA R0, R46, UR49, 0x3 ;  /* 0x000000312e007c11 */ /* 0x000fe2000f8e18ff */
[----:B------:R-:W-:Y:S01]  /*6070*/  USHF.L.U32 UR8, UR50, 0x7, URZ ;  /* 0x0000000732087899 */ /* 0x000fe200080006ff */
[----:B------:R-:W-:Y:S01]  /*6080*/  @P6 LOP3.LUT R4, R4, 0x1, RZ, 0xc0, !PT ;  /* 0x0000000104046812 */ /* 0x000fe200078ec0ff */
[----:B------:R-:W-:Y:S01]  /*6090*/  IMAD.IADD R115, R116, 0x1, R101 ;  /* 0x0000000174737824 */ /* 0x000fe200078e0265 */
[----:B------:R-:W-:Y:S01]  /*60a0*/  LEA R102, R36, UR49, 0x3 ;  /* 0x0000003124667c11 */ /* 0x000fe2000f8e18ff */
[----:B------:R-:W-:Y:S01]  /*60b0*/  BSSY B1, `(.L_x_82) ;  /* 0x0000053000017945 */ /* 0x000fe20003800000 */
[----:B------:R-:W-:Y:S01]  /*60c0*/  ISETP.NE.U32.OR P5, PT, R4, 0x1, !P6 ;  /* 0x000000010400780c */ /* 0x000fe200077a5470 */
[----:B------:R-:W-:Y:S01]  /*60d0*/  IMAD.U32 R111, RZ, RZ, UR8 ;  /* 0x00000008ff6f7e24 */ /* 0x000fe2000f8e00ff */
[----:B------:R-:W-:Y:S01]  /*60e0*/  SHF.L.U32 R3, R87, 0x1f, RZ ;  /* 0x0000001f57037819 */ /* 0x000fe200000006ff */
[----:B------:R-:W-:Y:S01]  /*60f0*/  IMAD.MOV.U32 R117, RZ, RZ, 0x1 ;  /* 0x00000001ff757424 */ /* 0x000fe200078e00ff */
[----:B------:R-:W-:Y:S01]  /*6100*/  R2UR UR4, R96 ;  /* 0x00000000600472ca */ /* 0x000fe200000e0000 */
[----:B------:R-:W-:Y:S01]  /*6110*/  IMAD.IADD R39, R37, 0x1, R2 ;  /* 0x0000000125277824 */ /* 0x000fe200078e0202 */
[----:B------:R-:W-:Y:S01]  /*6120*/  R2UR UR6, R95 ;  /* 0x000000005f0672ca */ /* 0x000fe200000e0000 */
[----:B------:R-:W-:Y:S01]  /*6130*/  IMAD.MOV.U32 R120, RZ, RZ, R46 ;  /* 0x000000ffff787224 */ /* 0x000fe200078e002e */
[----:B------:R-:W-:Y:S02]  /*6140*/  R2UR UR10, R97 ;  /* 0x00000000610a72ca */ /* 0x000fe400000e0000 */
[----:B------:R-:W-:Y:S02]  /*6150*/  CS2R R74, SRZ ;  /* 0x00000000004a7805 */ /* 0x000fe4000001ff00 */
[----:B------:R-:W-:Y:S02]  /*6160*/  R2UR UR9, R94 ;  /* 0x000000005e0972ca */ /* 0x000fe400000e0000 */
[----:B------:R-:W-:Y:S02]  /*6170*/  CS2R R72, SRZ ;  /* 0x0000000000487805 */ /* 0x000fe4000001ff00 */
[----:B------:R-:W-:Y:S02]  /*6180*/  LOP3.LUT P4, R112, R90, 0xff, RZ, 0xc0, !PT ;  /* 0x000000ff5a707812 */ /* 0x000fe4000788c0ff */
[----:B------:R-:W-:Y:S02]  /*6190*/  CS2R R66, SRZ ;  /* 0x0000000000427805 */ /* 0x000fe4000001ff00 */
[----:B------:R-:W-:Y:S02]  /*61a0*/  @P5 SHF.L.U32 R9, R47, 0x1f, RZ ;  /* 0x0000001f2f095819 */ /* 0x000fe400000006ff */
[----:B------:R-:W-:Y:S02]  /*61b0*/  CS2R R64, SRZ ;  /* 0x0000000000407805 */ /* 0x000fe4000001ff00 */
[----:B------:R-:W-:Y:S01]  /*61c0*/  SEL R4, RZ, 0xffffffff, P2 ;  /* 0xffffffffff047807 */ /* 0x000fe20001000000 */
[----:B------:R-:W-:Y:S01]  /*61d0*/  UIMAD.WIDE.U32 UR4, UR8, UR4, URZ ;  /* 0x00000004080472a5 */ /* 0x000fe2000f8e00ff */
[----:B------:R-:W4:Y:S01]  /*61e0*/  @P5 SYNCS.PHASECHK.TRANS64.TRYWAIT P1, [R0+URZ+0x80], R9 ;  /* 0x00008009000055a7 */ /* 0x000f2200080211ff */
[----:B------:R-:W-:Y:S02]  /*61f0*/  P2R R113, PR, RZ, 0x20 ;  /* 0x00000020ff717803 */ /* 0x000fe40000000000 */
[----:B------:R-:W-:Y:S01]  /*6200*/  CS2R R58, SRZ ;  /* 0x00000000003a7805 */ /* 0x000fe2000001ff00 */
[----:B------:R-:W-:Y:S01]  /*6210*/  UISETP.NE.AND UP0, UPT, UR10, 0x1, UPT ;  /* 0x000000010a00788c */ /* 0x000fe2000bf05270 */
[----:B------:R-:W-:Y:S01]  /*6220*/  IMAD.IADD R114, R116, 0x1, R100 ;  /* 0x0000000174727824 */ /* 0x000fe200078e0264 */
[----:B------:R-:W-:Y:S01]  /*6230*/  USHF.R.U32.HI UR5, URZ, UR6, UR5 ;  /* 0x00000006ff057299 */ /* 0x000fe20008011605 */
[----:B------:R-:W-:Y:S01]  /*6240*/  IMAD.IADD R103, R106, 0x1, R115 ;  /* 0x000000016a677824 */ /* 0x000fe200078e0273 */
[----:B------:R-:W-:Y:S02]  /*6250*/  @P3 SEL R4, R5, R4, !P4 ;  /* 0x0000000405043207 */ /* 0x000fe40006000000 */
[----:B------:R-:W-:Y:S01]  /*6260*/  CS2R R56, SRZ ;  /* 0x0000000000387805 */ /* 0x000fe2000001ff00 */
[----:B------:R-:W-:Y:S01]  /*6270*/  USEL UR5, UR8, UR5, !UP0 ;  /* 0x0000000508057287 */ /* 0x000fe2000c000000 */
[----:B------:R-:W-:Y:S01]  /*6280*/  CS2R R50, SRZ ;  /* 0x0000000000327805 */ /* 0x000fe2000001ff00 */
[----:B------:R-:W-:Y:S01]  /*6290*/  UISETP.NE.AND UP0, UPT, UR9, 0x1, UPT ;  /* 0x000000010900788c */ /* 0x000fe2000bf05270 */
[----:B------:R-:W-:Y:S02]  /*62a0*/  LOP3.LUT R4, R4, 0x1, RZ, 0xc0, !PT ;  /* 0x0000000104047812 */ /* 0x000fe400078ec0ff */
[----:B------:R-:W-:Y:S01]  /*62b0*/  CS2R R48, SRZ ;  /* 0x0000000000307805 */ /* 0x000fe2000001ff00 */
[----:B------:R-:W-:Y:S01]  /*62c0*/  IMAD R6, RZ, RZ, -UR5 ;  /* 0x80000005ff067e24 */ /* 0x000fe2000f8e02ff */
[----:B------:R2:W3:Y:S01]  /*62d0*/  SYNCS.PHASECHK.TRANS64.TRYWAIT P0, [R102+URZ+0xd0], R3 ;  /* 0x0000d003660075a7 */ /* 0x0004e200080011ff */
[----:B------:R-:W-:Y:S01]  /*62e0*/  IMAD.U32 R110, RZ, RZ, UR5 ;  /* 0x00000005ff6e7e24 */ /* 0x000fe2000f8e00ff */
[----:B-1----:R-:W-:Y:S01]  /*62f0*/  UIMAD.WIDE.U32 UR6, UR5, UR12, URZ ;  /* 0x0000000c050672a5 */ /* 0x002fe2000f8e00ff */
[----:B------:R-:W-:Y:S06]  /*6300*/  IMAD R111, R6, UR10, R111 ;  /* 0x0000000a066f7c24 */ /* 0x000fec000f8e026f */
[----:B------:R-:W-:Y:S02]  /*6310*/  UMOV UR4, UR7 ;  /* 0x0000000700047c82 */ /* 0x000fe40008000000 */
[----:B------:R-:W-:Y:S04]  /*6320*/  USHF.R.U32.HI UR4, URZ, UR13, UR4 ;  /* 0x0000000dff047299 */ /* 0x000fe80008011604 */
[----:B------:R-:W-:Y:S02]  /*6330*/  USEL UR4, UR5, UR4, !UP0 ;  /* 0x0000000405047287 */ /* 0x000fe4000c000000 */
[----:B------:R-:W-:Y:S02]  /*6340*/  UISETP.NE.AND UP0, UPT, UR14, 0x1, UPT ;  /* 0x000000010e00788c */ /* 0x000fe4000bf05270 */
[----:B------:R-:W-:Y:S02]  /*6350*/  UIMAD.WIDE.U32 UR6, UR4, UR15, URZ ;  /* 0x0000000f040672a5 */ /* 0x000fe4000f8e00ff */
[----:B------:R-:W-:Y:S02]  /*6360*/  IMAD.U32 R109, RZ, RZ, UR4 ;  /* 0x00000004ff6d7e24 */ /* 0x000fe4000f8e00ff */
[----:B------:R-:W-:Y:S01]  /*6370*/  PLOP3.LUT P2, PT, PT, PT, UP0, 0x80, 0x8 ;  /* 0x000000000008781c */ /* 0x000fe20003f4f008 */
[----:B------:R-:W-:Y:S02]  /*6380*/  IMAD R7, RZ, RZ, -UR4 ;  /* 0x80000004ff077e24 */ /* 0x000fe4000f8e02ff */
[----:B------:R-:W-:Y:S01]  /*6390*/  UMOV UR6, UR7 ;  /* 0x0000000700067c82 */ /* 0x000fe20008000000 */
[----:B------:R-:W-:Y:S01]  /*63a0*/  IMAD.U32 R108, RZ, RZ, UR4 ;  /* 0x00000004ff6c7e24 */ /* 0x000fe2000f8e00ff */
[----:B--2---:R-:W-:Y:S01]  /*63b0*/  USHF.R.U32.HI UR6, URZ, UR11, UR6 ;  /* 0x0000000bff067299 */ /* 0x004fe20008011606 */
[----:B------:R-:W-:Y:S05]  /*63c0*/  IMAD R110, R7, UR9, R110 ;  /* 0x00000009076e7c24 */ /* 0x000fea000f8e026e */
[----:B------:R-:W-:Y:S02]  /*63d0*/  SEL R109, R109, UR6, !P2 ;  /* 0x000000066d6d7c07 */ /* 0x000fe4000d000000 */
[----:B------:R-:W-:Y:S03]  /*63e0*/  ISETP.NE.U32.AND P2, PT, R4, 0x1, PT ;  /* 0x000000010400780c */ /* 0x000fe60003f45070 */
[----:B------:R-:W-:Y:S01]  /*63f0*/  IMAD.MOV R5, RZ, RZ, -R109 ;  /* 0x000000ffff057224 */ /* 0x000fe200078e0a6d */
[----:B------:R-:W-:Y:S03]  /*6400*/  P2R R119, PR, RZ, 0x4 ;  /* 0x00000004ff777803 */ /* 0x000fe60000000000 */
[----:B------:R-:W-:Y:S01]  /*6410*/  IMAD R108, R5, UR14, R108 ;  /* 0x0000000e056c7c24 */ /* 0x000fe2000f8e026c */
[----:B----4-:R-:W-:Y:S01]  /*6420*/  @P5 SEL R117, RZ, 0x1, !P1 ;  /* 0x00000001ff755807 */ /* 0x010fe20004800000 */
[----:B------:R-:W-:Y:S06]  /*6430*/  @!P5 BRA `(.L_x_83) ;  /* 0x000000000068d947 */ /* 0x000fec0003800000 */
[----:B------:R-:W-:Y:S01]  /*6440*/  ISETP.NE.AND P1, PT, R117, RZ, PT ;  /* 0x000000ff7500720c */ /* 0x000fe20003f25270 */
[----:B------:R-:W-:Y:S01]  /*6450*/  BSSY B0, `(.L_x_84) ;  /* 0x000000d000007945 */ /* 0x000fe20003800000 */
[----:B------:R-:W-:Y:S02]  /*6460*/  CS2R R50, SRZ ;  /* 0x0000000000327805 */ /* 0x000fe4000001ff00 */
[----:B------:R-:W-:Y:S02]  /*6470*/  CS2R R48, SRZ ;  /* 0x0000000000307805 */ /* 0x000fe4000001ff00 */
[----:B------:R-:W-:Y:S02]  /*6480*/  CS2R R58, SRZ ;  /* 0x00000000003a7805 */ /* 0x000fe4000001ff00 */
[----:B------:R-:W-:Y:S02]  /*6490*/  CS2R R56, SRZ ;  /* 0x0000000000387805 */ /* 0x000fe4000001ff00 */
[----:B------:R-:W-:Y:S02]  /*64a0*/  CS2R R66, SRZ ;  /* 0x0000000000427805 */ /* 0x000fe4000001ff00 */
[----:B------:R-:W-:Y:S02]  /*64b0*/  CS2R R64, SRZ ;  /* 0x0000000000407805 */ /* 0x000fe4000001ff00 */
[----:B------:R-:W-:Y:S02]  /*64c0*/  CS2R R74, SRZ ;  /* 0x00000000004a7805 */ /* 0x000fe4000001ff00 */
[----:B------:R-:W-:Y:S01]  /*64d0*/  CS2R R72, SRZ ;  /* 0x0000000000487805 */ /* 0x000fe2000001ff00 */
[----:B------:R-:W-:Y:S06]  /*64e0*/  @P1 BRA `(.L_x_85) ;  /* 0x00000000000c1947 */ /* 0x000fec0003800000 */
[----:B------:R-:W-:Y:S04]  /*64f0*/  SHF.L.U32 R5, R47, 0x1f, RZ ;  /* 0x0000001f2f057819 */ /* 0x000fe800000006ff */
[----:B------:R-:W1:Y:S02]  /*6500*/  SYNCS.PHASECHK.TRANS64.TRYWAIT P1, [R0+URZ+0x80], R5 ;  /* 0x00008005000075a7 */ /* 0x000e6400080211ff */
[----:B-1----:R-:W-:Y:S05]  /*6510*/  @!P1 BRA `(.L_x_86) ;  /* 0x0000002400849947 */ /* 0x002fea0003800000 */
.L_x_85:
[----:B------:R-:W-:Y:S05]  /*6520*/  BSYNC B0 ;  /* 0x0000000000007941 */ /* 0x000fea0003800000 */
.L_x_84:
[----:B------:R-:W-:Y:S01]  /*6530*/  ISETP.NE.AND P1, PT, R119, RZ, PT ;  /* 0x000000ff7700720c */ /* 0x000fe20003f25270 */
[----:B------:R-:W-:Y:S11]  /*6540*/  VIADD R120, R46, 0x1 ;  /* 0x000000012e787836 */ /* 0x000ff60000000000 */
[----:B------:R-:W-:Y:S01]  /*6550*/  @!UPT UIADD3 URZ, UPT, UPT, URZ, URZ, URZ ;  /* 0x000000fffffff290 */ /* 0x000fe2000fffe0ff */
[----:B------:R2:W4:Y:S04]  /*6560*/  @P1 LDS.128 R48, [R116] ;  /* 0x0000000074301984 */ /* 0x0005280000000c00 */
[----:B------:R2:W2:Y:S04]  /*6570*/  @P1 LDS.128 R56, [R115+0x10] ;  /* 0x0000100073381984 */ /* 0x0004a80000000c00 */
[----:B------:R2:W2:Y:S04]  /*6580*/  @P1 LDS.128 R64, [R114+0x20] ;  /* 0x0000200072401984 */ /* 0x0004a80000000c00 */
[----:B------:R2:W2:Y:S01]  /*6590*/  @P1 LDS.128 R72, [R103+0x10] ;  /* 0x0000100067481984 */ /* 0x0004a20000000c00 */
[C---:B------:R-:W-:Y:S04]  /*65a0*/  ISETP.NE.AND P1, PT, R120.reuse, 0x3, PT ;  /* 0x000000037800780c */ /* 0x040fe80003f25270 */
[----:B-1----:R-:W-:Y:S02]  /*65b0*/  SEL R0, RZ, 0x1, P1 ;  /* 0x00000001ff007807 */ /* 0x002fe40000800000 */
[----:B------:R-:W-:Y:S02]  /*65c0*/  SEL R120, R120, RZ, P1 ;  /* 0x000000ff78787207 */ /* 0x000fe40000800000 */
[----:B------:R-:W-:Y:S02]  /*65d0*/  LOP3.LUT R47, R47, R0, RZ, 0x3c, !PT ;  /* 0x000000002f2f7212 */ /* 0x000fe400078e3cff */
.L_x_83:
[----:B------:R-:W-:Y:S05]  /*65e0*/  BSYNC B1 ;  /* 0x0000000000017941 */ /* 0x000fea0003800000 */
.L_x_82:
[----:B------:R-:W-:Y:S04]  /*65f0*/  SHF.R.U32.HI R0, RZ, 0x15, R39 ;  /* 0x00000015ff007819 */ /* 0x000fe80000011627 */
[----:B------:R-:W-:Y:S01]  /*6600*/  LOP3.LUT P1, RZ, R0, 0x3, R91, 0x48, !PT ;  /* 0x0000000300ff7812 */ /* 0x000fe2000782485b */
[----:B------:R-:W-:Y:S01]  /*6610*/  @!UPT UIADD3 URZ, UPT, UPT, URZ, URZ, URZ ;  /* 0x000000fffffff290 */ /* 0x000fe2000fffe0ff */
[----:B---3--:R-:W-:Y:S11]  /*6620*/  @P0 BRA `(.L_x_87) ;  /* 0x0000000000080947 */ /* 0x008ff60003800000 */
[----:B------:R-:W1:Y:S02]  /*6630*/  SYNCS.PHASECHK.TRANS64.TRYWAIT P0, [R102+URZ+0xd0], R3 ;  /* 0x0000d003660075a7 */ /* 0x000e6400080011ff */
[----:B-1----:R-:W-:Y:S05]  /*6640*/  @!P0 BRA `(.L_x_88) ;  /* 0x00000024004c8947 */ /* 0x002fea0003800000 */
.L_x_87:
[----:B------:R-:W-:Y:S05]  /*6650*/  @!P1 BRA `(.L_x_89) ;  /* 0x0000000000409947 */ /* 0x000fea0003800000 */
[----:B------:R-:W3:Y:S01]  /*6660*/  LDCU.64 UR8, c[0x4][0x70] ;  /* 0x01000e00ff0877ac */ /* 0x000ee20008000a00 */
[----:B-1----:R-:W-:Y:S01]  /*6670*/  MOV R3, 0x0 ;  /* 0x0000000000037802 */ /* 0x002fe20000000f00 */
[----:B------:R-:W-:Y:S02]  /*6680*/  HFMA2 R12, -RZ, RZ, 0, 5.9604644775390625e-08 ;  /* 0x00000001ff0c7431 */ /* 0x000fe400000001ff */
[----:B------:R-:W-:Y:S02]  /*6690*/  IMAD.MOV.U32 R8, RZ, RZ, 0x192 ;  /* 0x00000192ff087424 */ /* 0x000fe400078e00ff */
[----:B------:R-:W-:Y:S01]  /*66a0*/  IMAD.MOV.U32 R13, RZ, RZ, RZ ;  /* 0x000000ffff0d7224 */ /* 0x000fe200078e00ff */
[----:B------:R-:W1:Y:S01]  /*66b0*/  LDCU.64 UR6, c[0x4][0x78] ;  /* 0x01000f00ff0677ac */ /* 0x000e620008000a00 */
[----:B------:R-:W2:Y:S01]  /*66c0*/  LDC.64 R2, c[0x4][R3] ;  /* 0x0100000003027b82 */ /* 0x000ea20000000a00 */
[----:B------:R-:W5:Y:S01]  /*66d0*/  LDCU.64 UR4, c[0x4][0x10] ;  /* 0x01000200ff0477ac */ /* 0x000f620008000a00 */
[----:B---3--:R-:W-:Y:S01]  /*66e0*/  MOV R5, UR9 ;  /* 0x0000000900057c02 */ /* 0x008fe20008000f00 */
[----:B------:R-:W-:Y:S01]  /*66f0*/  IMAD.U32 R4, RZ, RZ, UR8 ;  /* 0x00000008ff047e24 */ /* 0x000fe2000f8e00ff */
[----:B-1----:R-:W-:Y:S01]  /*6700*/  MOV R7, UR7 ;  /* 0x0000000700077c02 */ /* 0x002fe20008000f00 */
[----:B------:R-:W-:Y:S01]  /*6710*/  IMAD.U32 R6, RZ, RZ, UR6 ;  /* 0x00000006ff067e24 */ /* 0x000fe2000f8e00ff */
[----:B-----5:R-:W-:Y:S01]  /*6720*/  MOV R11, UR5 ;  /* 0x00000005000b7c02 */ /* 0x020fe20008000f00 */
[----:B------:R-:W-:Y:S02]  /*6730*/  IMAD.U32 R10, RZ, RZ, UR4 ;  /* 0x00000004ff0a7e24 */ /* 0x000fe4000f8e00ff */
[----:B------:R-:W-:Y:S07]  /*6740*/  LEPC R20, `(.L_x_89) ;  /* 0x000000001014794e */ /* 0x000fee0000000000 */
[----:B--2-4-:R-:W-:Y:S05]  /*6750*/  CALL.ABS.NOINC R2 ;  /* 0x0000000002007343 */ /* 0x014fea0003c00000 */
.L_x_89:
[C---:B----4-:R-:W-:Y:S01]  /*6760*/  SHF.L.U32 R40, R48.reuse, 0x10, RZ ;  /* 0x0000001030287819 */ /* 0x050fe200000006ff */
[----:B------:R-:W-:Y:S05]  /*6770*/  WARPSYNC.ALL ;  /* 0x0000000000007948 */ /* 0x000fea0003800000 */
[----:B------:R-:W-:Y:S01]  /*6780*/  R2UR UR4, R39 ;  /* 0x00000000270472ca */ /* 0x000fe200000e0000 */
[----:B------:R-:W-:Y:S01]  /*6790*/  BSSY.RECONVERGENT B0, `(.L_x_90) ;  /* 0x000008a000007945 */ /* 0x000fe20003800200 */
[----:B------:R-:W-:Y:S02]  /*67a0*/  LOP3.LUT R43, R48, 0xffff0000, RZ, 0xc0, !PT ;  /* 0xffff0000302b7812 */ /* 0x000fe400078ec0ff */
[----:B------:R-:W-:Y:S02]  /*67b0*/  LOP3.LUT R42, R49, 0xffff0000, RZ, 0xc0, !PT ;  /* 0xffff0000312a7812 */ /* 0x000fe400078ec0ff */
[----:B------:R-:W-:Y:S02]  /*67c0*/  SHF.L.U32 R45, R51, 0x10, RZ ;  /* 0x00000010332d7819 */ /* 0x000fe400000006ff */
[----:B--2---:R-:W-:Y:S02]  /*67d0*/  LOP3.LUT R44, R75, 0xffff0000, RZ, 0xc0, !PT ;  /* 0xffff00004b2c7812 */ /* 0x004fe400078ec0ff */
[----:B------:R-:W-:Y:S02]  /*67e0*/  ISETP.NE.AND P0, PT, R89, RZ, PT ;  /* 0x000000ff5900720c */ /* 0x000fe40003f05270 */
[----:B------:R-:W-:Y:S01]  /*67f0*/  IADD3 R46, PT, PT, R46, 0x1, RZ ;  /* 0x000000012e2e7810 */ /* 0x000fe20007ffe0ff */
[----:B------:R-:W2:Y:S02]  /*6800*/  LDTM.x32 R4, tmem[UR4] ;  /* 0x00000004000479ee */ /* 0x000ea400082c0000 */
[C---:B--2---:R-:W-:Y:S01]  /*6810*/  FMUL R0, R38.reuse, R4 ;  /* 0x0000000426007220 */ /* 0x044fe20000400000 */
[C---:B------:R-:W-:Y:S01]  /*6820*/  FMUL R2, R38.reuse, R5 ;  /* 0x0000000526027220 */ /* 0x040fe20000400000 */
[C---:B-1----:R-:W-:Y:S01]  /*6830*/  FMUL R3, R38.reuse, R6 ;  /* 0x0000000626037220 */ /* 0x042fe20000400000 */
[----:B------:R-:W-:Y:S01]  /*6840*/  FMUL R7, R38, R7 ;  /* 0x0000000726077220 */ /* 0x000fe20000400000 */
[----:B------:R-:W-:Y:S01]  /*6850*/  FFMA R0, R41, R40, R0 ;  /* 0x0000002829007223 */ /* 0x000fe20000000000 */
[----:B------:R-:W-:Y:S01]  /*6860*/  SHF.L.U32 R40, R49, 0x10, RZ ;  /* 0x0000001031287819 */ /* 0x000fe200000006ff */
[C---:B------:R-:W-:Y:S01]  /*6870*/  FFMA R2, R41.reuse, R43, R2 ;  /* 0x0000002b29027223 */ /* 0x040fe20000000002 */
[----:B------:R-:W-:Y:S01]  /*6880*/  SHF.L.U32 R43, R50, 0x10, RZ ;  /* 0x00000010322b7819 */ /* 0x000fe200000006ff */
[C---:B------:R-:W-:Y:S01]  /*6890*/  FMUL R4, R38.reuse, R8 ;  /* 0x0000000826047220 */ /* 0x040fe20000400000 */
[----:B------:R-:W-:Y:S01]  /*68a0*/  FMUL R5, R38, R9 ;  /* 0x0000000926057220 */ /* 0x000fe20000400000 */
[C---:B------:R-:W-:Y:S01]  /*68b0*/  FFMA R3, R41.reuse, R40, R3 ;  /* 0x0000002829037223 */ /* 0x040fe20000000003 */
[----:B------:R-:W-:Y:S01]  /*68c0*/  LOP3.LUT R40, R50, 0xffff0000, RZ, 0xc0, !PT ;  /* 0xffff000032287812 */ /* 0x000fe200078ec0ff */
[----:B------:R-:W-:Y:S01]  /*68d0*/  FFMA R7, R41, R42, R7 ;  /* 0x0000002a29077223 */ /* 0x000fe20000000007 */
[----:B------:R-:W-:Y:S01]  /*68e0*/  LOP3.LUT R42, R51, 0xffff0000, RZ, 0xc0, !PT ;  /* 0xffff0000332a7812 */ /* 0x000fe200078ec0ff */
[----:B------:R-:W-:Y:S01]  /*68f0*/  FMUL R6, R38, R10 ;  /* 0x0000000a26067220 */ /* 0x000fe20000400000 */
[----:B------:R-:W-:Y:S01]  /*6900*/  F2FP.BF16.F32.PACK_AB R52, R2, R0 ;  /* 0x000000000234723e */ /* 0x000fe200000010ff */
[----:B------:R-:W-:Y:S01]  /*6910*/  FMUL R11, R38, R11 ;  /* 0x0000000b260b7220 */ /* 0x000fe20000400000 */
[----:B------:R-:W-:Y:S01]  /*6920*/  F2FP.BF16.F32.PACK_AB R53, R7, R3 ;  /* 0x000000030735723e */ /* 0x000fe200000010ff */
[----:B------:R-:W-:Y:S01]  /*6930*/  FFMA R4, R41, R43, R4 ;  /* 0x0000002b29047223 */ /* 0x000fe20000000004 */
[----:B------:R-:W-:Y:S01]  /*6940*/  SHF.L.U32 R43, R57, 0x10, RZ ;  /* 0x00000010392b7819 */ /* 0x000fe200000006ff */
[C---:B------:R-:W-:Y:S01]  /*6950*/  FFMA R5, R41.reuse, R40, R5 ;  /* 0x0000002829057223 */ /* 0x040fe20000000005 */
[C---:B------:R-:W-:Y:S01]  /*6960*/  SHF.L.U32 R40, R56.reuse, 0x10, RZ ;  /* 0x0000001038287819 */ /* 0x040fe200000006ff */
[----:B------:R-:W-:Y:S01]  /*6970*/  FFMA R6, R41, R45, R6 ;  /* 0x0000002d29067223 */ /* 0x000fe20000000006 */
[----:B------:R-:W-:Y:S01]  /*6980*/  SHF.L.U32 R45, R59, 0x10, RZ ;  /* 0x000000103b2d7819 */ /* 0x000fe200000006ff */
[----:B------:R-:W-:Y:S01]  /*6990*/  FFMA R11, R41, R42, R11 ;  /* 0x0000002a290b7223 */ /* 0x000fe2000000000b */
[----:B------:R-:W-:Y:S01]  /*69a0*/  LOP3.LUT R42, R56, 0xffff0000, RZ, 0xc0, !PT ;  /* 0xffff0000382a7812 */ /* 0x000fe200078ec0ff */
[C---:B------:R-:W-:Y:S01]  /*69b0*/  FMUL R8, R38.reuse, R12 ;  /* 0x0000000c26087220 */ /* 0x040fe20000400000 */
[----:B------:R-:W-:Y:S01]  /*69c0*/  F2FP.BF16.F32.PACK_AB R54, R5, R4 ;  /* 0x000000040536723e */ /* 0x000fe200000010ff */
[C---:B------:R-:W-:Y:S01]  /*69d0*/  FMUL R9, R38.reuse, R13 ;  /* 0x0000000d26097220 */ /* 0x040fe20000400000 */
[----:B------:R-:W-:Y:S01]  /*69e0*/  F2FP.BF16.F32.PACK_AB R55, R11, R6 ;  /* 0x000000060b37723e */ /* 0x000fe200000010ff */
[----:B------:R-:W-:Y:S01]  /*69f0*/  FMUL R10, R38, R14 ;  /* 0x0000000e260a7220 */ /* 0x000fe20000400000 */
[----:B------:R-:W-:Y:S01]  /*6a00*/  FFMA R8, R41, R40, R8 ;  /* 0x0000002829087223 */ /* 0x000fe20000000008 */
[----:B------:R-:W-:Y:S01]  /*6a10*/  LOP3.LUT R40, R57, 0xffff0000, RZ, 0xc0, !PT ;  /* 0xffff000039287812 */ /* 0x000fe200078ec0ff */
[C---:B------:R-:W-:Y:S01]  /*6a20*/  FFMA R9, R41.reuse, R42, R9 ;  /* 0x0000002a29097223 */ /* 0x040fe20000000009 */
[----:B------:R-:W-:Y:S01]  /*6a30*/  LOP3.LUT R42, R58, 0xffff0000, RZ, 0xc0, !PT ;  /* 0xffff00003a2a7812 */ /* 0x000fe200078ec0ff */
[----:B------:R-:W-:Y:S01]  /*6a40*/  FMUL R15, R38, R15 ;  /* 0x0000000f260f7220 */ /* 0x000fe20000400000 */
[----:B------:R-:W-:Y:S01]  /*6a50*/  FFMA R10, R41, R43, R10 ;  /* 0x0000002b290a7223 */ /* 0x000fe2000000000a */
[----:B------:R-:W-:Y:S01]  /*6a60*/  SHF.L.U32 R43, R58, 0x10, RZ ;  /* 0x000000103a2b7819 */ /* 0x000fe200000006ff */
[C---:B------:R-:W-:Y:S01]  /*6a70*/  FMUL R12, R38.reuse, R16 ;  /* 0x00000010260c7220 */ /* 0x040fe20000400000 */
[----:B------:R-:W-:Y:S01]  /*6a80*/  F2FP.BF16.F32.PACK_AB R60, R9, R8 ;  /* 0x00000008093c723e */ /* 0x000fe200000010ff */
[----:B------:R-:W-:Y:S01]  /*6a90*/  FFMA R15, R41, R40, R15 ;  /* 0x00000028290f7223 */ /* 0x000fe2000000000f */
[----:B------:R-:W-:Y:S01]  /*6aa0*/  LOP3.LUT R40, R59, 0xffff0000, RZ, 0xc0, !PT ;  /* 0xffff00003b287812 */ /* 0x000fe200078ec0ff */
[C---:B------:R-:W-:Y:S01]  /*6ab0*/  FMUL R13, R38.reuse, R17 ;  /* 0x00000011260d7220 */ /* 0x040fe20000400000 */
[C---:B------:R-:W-:Y:S01]  /*6ac0*/  FMUL R14, R38.reuse, R18 ;  /* 0x00000012260e7220 */ /* 0x040fe20000400000 */
[----:B------:R-:W-:Y:S01]  /*6ad0*/  FMUL R19, R38, R19 ;  /* 0x0000001326137220 */ /* 0x000fe20000400000 */
[----:B------:R-:W-:Y:S01]  /*6ae0*/  F2FP.BF16.F32.PACK_AB R61, R15, R10 ;  /* 0x0000000a0f3d723e */ /* 0x000fe200000010ff */
[C---:B------:R-:W-:Y:S01]  /*6af0*/  FFMA R12, R41.reuse, R43, R12 ;  /* 0x0000002b290c7223 */ /* 0x040fe2000000000c */
[C---:B------:R-:W-:Y:S01]  /*6b00*/  SHF.L.U32 R43, R64.reuse, 0x10, RZ ;  /* 0x00000010402b7819 */ /* 0x040fe200000006ff */
[----:B------:R-:W-:Y:S01]  /*6b10*/  FFMA R13, R41, R42, R13 ;  /* 0x0000002a290d7223 */ /* 0x000fe2000000000d */
[----:B------:R-:W-:Y:S01]  /*6b20*/  LOP3.LUT R42, R65, 0xffff0000, RZ, 0xc0, !PT ;  /* 0xffff0000412a7812 */ /* 0x000fe200078ec0ff */
[----:B------:R-:W-:Y:S01]  /*6b30*/  FFMA R14, R41, R45, R14 ;  /* 0x0000002d290e7223 */ /* 0x000fe2000000000e */
[----:B------:R-:W-:Y:S01]  /*6b40*/  SHF.L.U32 R45, R65, 0x10, RZ ;  /* 0x00000010412d7819 */ /* 0x000fe200000006ff */
[----:B------:R1:W-:Y:S01]  /*6b50*/  STS.128 [R116], R52 ;  /* 0x0000003474007388 */ /* 0x0003e20000000c00 */
[----:B------:R-:W-:Y:S01]  /*6b60*/  F2FP.BF16.F32.PACK_AB R62, R13, R12 ;  /* 0x0000000c0d3e723e */ /* 0x000fe200000010ff */
[----:B------:R-:W-:Y:S01]  /*6b70*/  FFMA R19, R41, R40, R19 ;  /* 0x0000002829137223 */ /* 0x000fe20000000013 */
[----:B------:R-:W-:Y:S01]  /*6b80*/  LOP3.LUT R40, R64, 0xffff0000, RZ, 0xc0, !PT ;  /* 0xffff000040287812 */ /* 0x000fe200078ec0ff */
[C---:B------:R-:W-:Y:S01]  /*6b90*/  FMUL R16, R38.reuse, R20 ;  /* 0x0000001426107220 */ /* 0x040fe20000400000 */
[C---:B------:R-:W-:Y:S01]  /*6ba0*/  FMUL R17, R38.reuse, R21 ;  /* 0x0000001526117220 */ /* 0x040fe20000400000 */
[C---:B------:R-:W-:Y:S01]  /*6bb0*/  FMUL R18, R38.reuse, R22 ;  /* 0x0000001626127220 */ /* 0x040fe20000400000 */
[----:B------:R-:W-:Y:S01]  /*6bc0*/  F2FP.BF16.F32.PACK_AB R63, R19, R14 ;  /* 0x0000000e133f723e */ /* 0x000fe200000010ff */
[----:B------:R-:W-:Y:S01]  /*6bd0*/  FMUL R23, R38, R23 ;  /* 0x0000001726177220 */ /* 0x000fe20000400000 */
[----:B------:R-:W-:Y:S01]  /*6be0*/  FFMA R16, R41, R43, R16 ;  /* 0x0000002b29107223 */ /* 0x000fe20000000010 */
[----:B------:R-:W-:Y:S01]  /*6bf0*/  SHF.L.U32 R43, R67, 0x10, RZ ;  /* 0x00000010432b7819 */ /* 0x000fe200000006ff */
[C---:B------:R-:W-:Y:S01]  /*6c00*/  FFMA R17, R41.reuse, R40, R17 ;  /* 0x0000002829117223 */ /* 0x040fe20000000011 */
[----:B------:R1:W-:Y:S01]  /*6c10*/  STS.128 [R115+0x10], R60 ;  /* 0x0000103c73007388 */ /* 0x0003e20000000c00 */
        /* <DEDUP_REMOVED lines=8> */
[C---:B------:R-:W-:Y:S01]  /*6ca0*/  FMUL R22, R38.reuse, R26 ;  /* 0x0000001a26167220 */ /* 0x040fe20000400000 */
[----:B------:R-:W-:Y:S01]  /*6cb0*/  FFMA R20, R41, R40, R20 ;  /* 0x0000002829147223 */ /* 0x000fe20000000014 */
[----:B------:R-:W-:Y:S01]  /*6cc0*/  LOP3.LUT R40, R67, 0xffff0000, RZ, 0xc0, !PT ;  /* 0xffff000043287812 */ /* 0x000fe200078ec0ff */
[C---:B------:R-:W-:Y:S01]  /*6cd0*/  FFMA R21, R41.reuse, R42, R21 ;  /* 0x0000002a29157223 */ /* 0x040fe20000000015 */
[C---:B------:R-:W-:Y:S01]  /*6ce0*/  FFMA R22, R41.reuse, R43, R22 ;  /* 0x0000002b29167223 */ /* 0x040fe20000000016 */
[----:B------:R-:W-:Y:S01]  /*6cf0*/  FMUL R27, R38, R27 ;  /* 0x0000001b261b7220 */ /* 0x000fe20000400000 */
[----:B------:R-:W-:Y:S01]  /*6d00*/  SHF.L.U32 R43, R72, 0x10, RZ ;  /* 0x00000010482b7819 */ /* 0x000fe200000006ff */
[----:B------:R-:W-:Y:S01]  /*6d10*/  FMUL R24, R38, R28 ;  /* 0x0000001c26187220 */ /* 0x000fe20000400000 */
[----:B------:R-:W-:Y:S01]  /*6d20*/  LOP3.LUT R42, R72, 0xffff0000, RZ, 0xc0, !PT ;  /* 0xffff0000482a7812 */ /* 0x000fe200078ec0ff */
[C---:B------:R-:W-:Y:S01]  /*6d30*/  FMUL R25, R38.reuse, R29 ;  /* 0x0000001d26197220 */ /* 0x040fe20000400000 */
[C---:B------:R-:W-:Y:S01]  /*6d40*/  FMUL R26, R38.reuse, R30 ;  /* 0x0000001e261a7220 */ /* 0x040fe20000400000 */
[C---:B------:R-:W-:Y:S01]  /*6d50*/  FFMA R27, R41.reuse, R40, R27 ;  /* 0x00000028291b7223 */ /* 0x040fe2000000001b */
[----:B------:R-:W-:Y:S01]  /*6d60*/  FFMA R24, R41, R43, R24 ;  /* 0x0000002b29187223 */ /* 0x000fe20000000018 */
[----:B------:R-:W-:Y:S01]  /*6d70*/  LOP3.LUT R40, R73, 0xffff0000, RZ, 0xc0, !PT ;  /* 0xffff000049287812 */ /* 0x000fe200078ec0ff */
[C---:B------:R-:W-:Y:S01]  /*6d80*/  FFMA R25, R41.reuse, R42, R25 ;  /* 0x0000002a29197223 */ /* 0x040fe20000000019 */
[----:B------:R-:W-:Y:S01]  /*6d90*/  FMUL R31, R38, R31 ;  /* 0x0000001f261f7220 */ /* 0x000fe20000400000 */
[----:B------:R-:W-:Y:S01]  /*6da0*/  SHF.L.U32 R43, R74, 0x10, RZ ;  /* 0x000000104a2b7819 */ /* 0x000fe200000006ff */
[----:B------:R-:W-:Y:S01]  /*6db0*/  FFMA R26, R41, R45, R26 ;  /* 0x0000002d291a7223 */ /* 0x000fe2000000001a */
[----:B------:R-:W-:Y:S01]  /*6dc0*/  FMUL R28, R38, R32 ;  /* 0x00000020261c7220 */ /* 0x000fe20000400000 */
[----:B------:R-:W-:Y:S01]  /*6dd0*/  LOP3.LUT R42, R74, 0xffff0000, RZ, 0xc0, !PT ;  /* 0xffff00004a2a7812 */ /* 0x000fe200078ec0ff */
[C---:B------:R-:W-:Y:S01]  /*6de0*/  FMUL R29, R38.reuse, R33 ;  /* 0x00000021261d7220 */ /* 0x040fe20000400000 */
[----:B------:R-:W-:Y:S01]  /*6df0*/  SHF.L.U32 R45, R75, 0x10, RZ ;  /* 0x000000104b2d7819 */ /* 0x000fe200000006ff */
[C---:B------:R-:W-:Y:S01]  /*6e00*/  FMUL R30, R38.reuse, R34 ;  /* 0x00000022261e7220 */ /* 0x040fe20000400000 */
[----:B------:R-:W-:Y:S01]  /*6e10*/  FFMA R31, R41, R40, R31 ;  /* 0x00000028291f7223 */ /* 0x000fe2000000001f */
[----:B------:R-:W-:Y:S01]  /*6e20*/  FMUL R35, R38, R35 ;  /* 0x0000002326237220 */ /* 0x000fe20000400000 */
[----:B------:R-:W-:Y:S01]  /*6e30*/  F2FP.BF16.F32.PACK_AB R69, R23, R18 ;  /* 0x000000121745723e */ /* 0x000fe200000010ff */
[----:B------:R-:W-:Y:S01]  /*6e40*/  FFMA R28, R41, R43, R28 ;  /* 0x0000002b291c7223 */ /* 0x000fe2000000001c */
[----:B------:R-:W-:Y:S01]  /*6e50*/  F2FP.BF16.F32.PACK_AB R70, R21, R20 ;  /* 0x000000141546723e */ /* 0x000fe200000010ff */
[----:B------:R-:W-:Y:S01]  /*6e60*/  FFMA R29, R41, R42, R29 ;  /* 0x0000002a291d7223 */ /* 0x000fe2000000001d */
[----:B------:R-:W-:Y:S01]  /*6e70*/  F2FP.BF16.F32.PACK_AB R71, R27, R22 ;  /* 0x000000161b47723e */ /* 0x000fe200000010ff */
[C---:B------:R-:W-:Y:S01]  /*6e80*/  FFMA R30, R41.reuse, R45, R30 ;  /* 0x0000002d291e7223 */ /* 0x040fe2000000001e */
[----:B------:R-:W-:Y:S01]  /*6e90*/  FFMA R35, R41, R44, R35 ;  /* 0x0000002c29237223 */ /* 0x000fe20000000023 */
[----:B------:R-:W-:Y:S02]  /*6ea0*/  F2FP.BF16.F32.PACK_AB R80, R25, R24 ;  /* 0x000000181950723e */ /* 0x000fe400000010ff */
[----:B------:R1:W-:Y:S01]  /*6eb0*/  STS.128 [R114+0x20], R68 ;  /* 0x0000204472007388 */ /* 0x0003e20000000c00 */
[----:B------:R-:W-:Y:S02]  /*6ec0*/  F2FP.BF16.F32.PACK_AB R81, R31, R26 ;  /* 0x0000001a1f51723e */ /* 0x000fe400000010ff */
[----:B------:R-:W-:Y:S02]  /*6ed0*/  F2FP.BF16.F32.PACK_AB R82, R29, R28 ;  /* 0x0000001c1d52723e */ /* 0x000fe400000010ff */
[----:B------:R-:W-:Y:S05]  /*6ee0*/  F2FP.BF16.F32.PACK_AB R83, R35, R30 ;  /* 0x0000001e2353723e */ /* 0x000fea00000010ff */
[----:B------:R1:W-:Y:S01]  /*6ef0*/  STS.128 [R103+0x10], R80 ;  /* 0x0000105067007388 */ /* 0x0003e20000000c00 */
[----:B------:R-:W-:Y:S01]  /*6f00*/  @!PT LDS RZ, [RZ] ;  /* 0x00000000fffff984 */ /* 0x000fe20000000800 */
[----:B------:R-:W-:Y:S01]  /*6f10*/  @!PT LDS RZ, [RZ] ;  /* 0x00000000fffff984 */ /* 0x000fe20000000800 */
[----:B------:R-:W-:Y:S01]  /*6f20*/  @!PT LDS RZ, [RZ] ;  /* 0x00000000fffff984 */ /* 0x000fe20000000800 */
[----:B------:R-:W-:Y:S01]  /*6f30*/  @!PT LDS RZ, [RZ] ;  /* 0x00000000fffff984 */ /* 0x000fe20000000800 */
[----:B------:R2:W-:Y:S07]  /*6f40*/  MEMBAR.ALL.CTA ;  /* 0x0000000000007992 */ /* 0x0005ee0000008000 */
[----:B--2---:R-:W2:Y:S02]  /*6f50*/  FENCE.VIEW.ASYNC.S ;  /* 0x00000000000073c6 */ /* 0x004ea40000000000 */
[----:B--2---:R-:W-:Y:S06]  /*6f60*/  BAR.SYNC.DEFER_BLOCKING 0x1, 0x80 ;  /* 0x0042000000007b1d */ /* 0x004fec0000010000 */
[----:B------:R-:W-:Y:S05]  /*6f70*/  @P0 BRA `(.L_x_91) ;  /* 0x00000000002c0947 */ /* 0x000fea0003800000 */
[----:B------:R-:W2:Y:S01]  /*6f80*/  LDCU.64 UR6, c[0x0][0x348] ;  /* 0x00006900ff0677ac */ /* 0x000ea20008000a00 */
[----:B------:R-:W-:Y:S02]  /*6f90*/  R2UR UR5, R118 ;  /* 0x00000000760572ca */ /* 0x000fe400000e0000 */
[----:B------:R-:W-:Y:S02]  /*6fa0*/  R2UR UR42, R111 ;  /* 0x000000006f2a72ca */ /* 0x000fe400000e0000 */
[----:B------:R-:W-:Y:S02]  /*6fb0*/  R2UR UR43, R110 ;  /* 0x000000006e2b72ca */ /* 0x000fe400000e0000 */
[----:B------:R-:W-:Y:S02]  /*6fc0*/  R2UR UR44, R108 ;  /* 0x000000006c2c72ca */ /* 0x000fe400000e0000 */
[----:B------:R-:W-:Y:S05]  /*6fd0*/  R2UR UR45, R109 ;  /* 0x000000006d2d72ca */ /* 0x000fea00000e0000 */
[----:B------:R-:W-:Y:S02]  /*6fe0*/  UIADD3 UR40, UPT, UPT, UR49, 0x200, UR5 ;  /* 0x0000020031287890 */ /* 0x000fe4000fffe005 */
[----:B--2---:R-:W-:Y:S04]  /*6ff0*/  UIADD3 UR4, UP0, UPT, UR6, 0x780, URZ ;  /* 0x0000078006047890 */ /* 0x004fe8000ff1e0ff */
[----:B------:R-:W-:Y:S09]  /*7000*/  UIADD3.X UR5, UPT, UPT, URZ, UR7, URZ, UP0, !UPT ;  /* 0x00000007ff057290 */ /* 0x000ff200087fe4ff */
[----:B------:R2:W-:Y:S02]  /*7010*/  UTMASTG.5D.IM2COL [UR40], [UR4] ;  /* 0x00000028040073b5 */ /* 0x0005e40008060000 */
[----:B--2---:R0:W-:Y:S02]  /*7020*/  UTMACMDFLUSH ;  /* 0x00000000000079b7 */ /* 0x0041e40000000000 */
.L_x_91:
[----:B------:R-:W-:Y:S05]  /*7030*/  BSYNC.RECONVERGENT B0 ;  /* 0x0000000000007941 */ /* 0x000fea0003800200 */
.L_x_90:
[----:B------:R-:W-:Y:S01]  /*7040*/  R2UR UR40, R46 ;  /* 0x000000002e2872ca */ /* 0x000fe200000e0000 */
[----:B------:R-:W-:Y:S11]  /*7050*/  BSSY.RECONVERGENT B0, `(.L_x_92) ;  /* 0x0000006000007945 */ /* 0x000ff60003800200 */
[----:B------:R-:W-:Y:S01]  /*7060*/  @!UPT UIADD3 URZ, UPT, UPT, URZ, URZ, URZ ;  /* 0x000000fffffff290 */ /* 0x000fe2000fffe0ff */
[----:B------:R-:W-:Y:S04]  /*7070*/  UISETP.NE.AND UP0, UPT, UR40, 0x3, UPT ;  /* 0x000000032800788c */ /* 0x000fe8000bf05270 */
[----:B------:R-:W-:Y:S01]  /*7080*/  USEL UR42, UR40, URZ, UP0 ;  /* 0x000000ff282a7287 */ /* 0x000fe20008000000 */
[----:B------:R-:W-:Y:S11]  /*7090*/  @P0 BRA `(.L_x_93) ;  /* 0x0000000000040947 */ /* 0x000ff60003800000 */
[----:B------:R-:W-:Y:S04]  /*70a0*/  DEPBAR.LE SB0, 0x1 ;  /* 0x000080400000791a */ /* 0x000fe80000000000 */
.L_x_93:
[----:B------:R-:W-:Y:S05]  /*70b0*/  BSYNC.RECONVERGENT B0 ;  /* 0x0000000000007941 */ /* 0x000fea0003800200 */
.L_x_92:
[----:B------:R-:W-:Y:S01]  /*70c0*/  BAR.SYNC.DEFER_BLOCKING 0x1, 0x80 ;  /* 0x0042000000007b1d */ /* 0x000fe20000010000 */
[----:B------:R-:W-:Y:S01]  /*70d0*/  ISETP.NE.AND P1, PT, R113, RZ, PT ;  /* 0x000000ff7100720c */ /* 0x000fe20003f25270 */
[----:B------:R-:W-:Y:S01]  /*70e0*/  UISETP.NE.AND UP0, UPT, UR51, URZ, UPT ;  /* 0x000000ff3300728c */ /* 0x000fe2000bf05270 */
[----:B------:R-:W-:Y:S11]  /*70f0*/  LEA R3, R120, UR49, 0x3 ;  /* 0x0000003178037c11 */ /* 0x000ff6000f8e18ff */
[----:B------:R-:W-:Y:S01]  /*7100*/  @P1 SHF.L.U32 R4, R47, 0x1f, RZ ;  /* 0x0000001f2f041819 */ /* 0x000fe200000006ff */
[----:B------:R-:W-:Y:S06]  /*7110*/  BRA.U !UP0, `(.L_x_94) ;  /* 0x0000000108287547 */ /* 0x000fec000b800000 */
[----:B------:R-:W2:Y:S01]  /*7120*/  S2R R0, SR_CgaCtaId ;  /* 0x0000000000007919 */ /* 0x000ea20000008800 */
[----:B------:R-:W-:Y:S05]  /*7130*/  IMAD.U32 R2, RZ, RZ, UR52 ;  /* 0x00000034ff027e24 */ /* 0x000fea000f8e00ff */
[C---:B------:R-:W-:Y:S01]  /*7140*/  @P1 LEA R5, R2.reuse, UR49, 0x3 ;  /* 0x0000003102051c11 */ /* 0x040fe2000f8e18ff */
[----:B------:R-:W-:Y:S04]  /*7150*/  VIADD R2, R2, 0x1 ;  /* 0x0000000102027836 */ /* 0x000fe80000000000 */
[----:B------:R-:W-:Y:S01]  /*7160*/  @P1 VIADD R5, R5, 0x98 ;  /* 0x0000009805051836 */ /* 0x000fe20000000000 */
[C---:B------:R-:W-:Y:S04]  /*7170*/  ISETP.NE.AND P0, PT, R2.reuse, 0x3, PT ;  /* 0x000000030200780c */ /* 0x040fe80003f05270 */
[----:B------:R-:W-:Y:S04]  /*7180*/  SEL R2, R2, RZ, P0 ;  /* 0x000000ff02027207 */ /* 0x000fe80000000000 */
[----:B------:R-:W-:Y:S02]  /*7190*/  R2UR UR52, R2 ;  /* 0x00000000023472ca */ /* 0x000fe400000e0000 */
[----:B--2---:R-:W-:Y:S04]  /*71a0*/  @P1 PRMT R0, R0, 0x654, R5 ;  /* 0x0000065400001816 */ /* 0x004fe80000000005 */
[----:B------:R2:W-:Y:S09]  /*71b0*/  @P1 SYNCS.ARRIVE.TRANS64.RED.A1T0 RZ, [R0+URZ], RZ ;  /* 0x000000ff00ff19a7 */ /* 0x0005f200081004ff */
.L_x_94:
[----:B------:R-:W3:Y:S01]  /*71c0*/  @P1 SYNCS.PHASECHK.TRANS64.TRYWAIT P0, [R3+URZ+0x80], R4 ;  /* 0x00008004030015a7 */ /* 0x000ee200080011ff */
[----:B------:R-:W-:Y:S01]  /*71d0*/  BSSY B1, `(.L_x_95) ;  /* 0x0000015000017945 */ /* 0x000fe20003800000 */
[----:B---3--:R-:W-:Y:S03]  /*71e0*/  @P1 SEL R117, RZ, 0x1, !P0 ;  /* 0x00000001ff751807 */ /* 0x008fe60004000000 */
[----:B------:R-:W-:Y:S05]  /*71f0*/  @!P1 BRA `(.L_x_96) ;  /* 0x0000000000489947 */ /* 0x000fea0003800000 */
[----:B------:R-:W-:Y:S01]  /*7200*/  ISETP.NE.AND P1, PT, R119, RZ, PT ;  /* 0x000000ff7700720c */ /* 0x000fe20003f25270 */
[----:B------:R-:W-:Y:S01]  /*7210*/  BSSY B0, `(.L_x_97) ;  /* 0x000000a000007945 */ /* 0x000fe20003800000 */
[----:B------:R-:W-:Y:S11]  /*7220*/  ISETP.NE.AND P0, PT, R117, RZ, PT ;  /* 0x000000ff7500720c */ /* 0x000ff60003f05270 */
[----:B------:R-:W-:Y:S04]  /*7230*/  @P1 IMAD R120, R120, 0x2000, R107 ;  /* 0x0000200078781824 */ /* 0x000fe800078e026b */
[----:B------:R-:W-:Y:S01]  /*7240*/  @P1 IMAD.IADD R5, R101, 0x1, R120 ;  /* 0x0000000165051824 */ /* 0x000fe200078e0278 */
[----:B------:R-:W-:Y:S03]  /*7250*/  @P1 IADD3 R2, PT, PT, R100, R120, RZ ;  /* 0x0000007864021210 */ /* 0x000fe60007ffe0ff */
[----:B--2---:R-:W-:Y:S01]  /*7260*/  @P1 IMAD.IADD R0, R106, 0x1, R5 ;  /* 0x000000016a001824 */ /* 0x004fe200078e0205 */
[----:B------:R-:W-:Y:S06]  /*7270*/  @P0 BRA `(.L_x_98) ;  /* 0x00000000000c0947 */ /* 0x000fec0003800000 */
[----:B------:R-:W-:Y:S04]  /*7280*/  SHF.L.U32 R4, R47, 0x1f, RZ ;  /* 0x0000001f2f047819 */ /* 0x000fe800000006ff */
[----:B------:R-:W2:Y:S02]  /*7290*/  SYNCS.PHASECHK.TRANS64.TRYWAIT P0, [R3+URZ+0x80], R4 ;  /* 0x00008004030075a7 */ /* 0x000ea400080011ff */
[----:B--2---:R-:W-:Y:S05]  /*72a0*/  @!P0 BRA `(.L_x_99) ;  /* 0x0000001800488947 */ /* 0x004fea0003800000 */
.L_x_98:
[----:B------:R-:W-:Y:S05]  /*72b0*/  BSYNC B0 ;  /* 0x0000000000007941 */ /* 0x000fea0003800000 */
.L_x_97:
[----:B------:R-:W-:Y:S11]  /*72c0*/  ISETP.NE.AND P0, PT, R119, RZ, PT ;  /* 0x000000ff7700720c */ /* 0x000ff60003f05270 */
[----:B------:R-:W-:Y:S02]  /*72d0*/  @!UPT UIADD3 URZ, UPT, UPT, URZ, URZ, URZ ;  /* 0x000000fffffff290 */ /* 0x000fe4000fffe0ff */
[----:B------:R3:W4:Y:S04]  /*72e0*/  @P0 LDS.128 R48, [R120] ;  /* 0x0000000078300984 */ /* 0x0007280000000c00 */
[----:B------:R3:W1:Y:S04]  /*72f0*/  @P0 LDS.128 R64, [R2+0x20] ;  /* 0x0000200002400984 */ /* 0x0006680000000c00 */
[----:B------:R3:W1:Y:S04]  /*7300*/  @P0 LDS.128 R56, [R5+0x10] ;  /* 0x0000100005380984 */ /* 0x0006680000000c00 */
[----:B------:R3:W1:Y:S02]  /*7310*/  @P0 LDS.128 R72, [R0+0x10] ;  /* 0x0000100000480984 */ /* 0x0006640000000c00 */
.L_x_96:
[----:B------:R-:W-:Y:S05]  /*7320*/  BSYNC B1 ;  /* 0x0000000000017941 */ /* 0x000fea0003800000 */
.L_x_95:
[----:B--23--:R-:W-:Y:S05]  /*7330*/  VIADD R0, R39, 0x20 ;  /* 0x0000002027007836 */ /* 0x00cfea0000000000 */
[----:B------:R-:W-:Y:S04]  /*7340*/  SHF.R.U32.HI R0, RZ, 0x15, R0 ;  /* 0x00000015ff007819 */ /* 0x000fe80000011600 */
[----:B------:R-:W-:Y:S11]  /*7350*/  LOP3.LUT P0, RZ, R0, 0x3, R91, 0x48, !PT ;  /* 0x0000000300ff7812 */ /* 0x000ff6000780485b */
[----:B------:R-:W-:Y:S02]  /*7360*/  @!UPT UIADD3 URZ, UPT, UPT, URZ, URZ, URZ ;  /* 0x000000fffffff290 */ /* 0x000fe4000fffe0ff */
[----:B------:R-:W-:Y:S05]  /*7370*/  @!P0 BRA `(.L_x_100) ;  /* 0x0000000000408947 */ /* 0x000fea0003800000 */
[----:B------:R-:W2:Y:S01]  /*7380*/  LDCU.64 UR8, c[0x4][0x70] ;  /* 0x01000e00ff0877ac */ /* 0x000ea20008000a00 */
[----:B------:R-:W-:Y:S01]  /*7390*/  MOV R3, 0x0 ;  /* 0x0000000000037802 */ /* 0x000fe20000000f00 */
[----:B------:R-:W-:Y:S02]  /*73a0*/  HFMA2 R12, -RZ, RZ, 0, 5.9604644775390625e-08 ;  /* 0x00000001ff0c7431 */ /* 0x000fe400000001ff */
[----:B------:R-:W-:Y:S02]  /*73b0*/  IMAD.MOV.U32 R8, RZ, RZ, 0x192 ;  /* 0x00000192ff087424 */ /* 0x000fe400078e00ff */
[----:B------:R-:W-:Y:S01]  /*73c0*/  IMAD.MOV.U32 R13, RZ, RZ, RZ ;  /* 0x000000ffff0d7224 */ /* 0x000fe200078e00ff */
[----:B------:R-:W3:Y:S01]  /*73d0*/  LDCU.64 UR6, c[0x4][0x78] ;  /* 0x01000f00ff0677ac */ /* 0x000ee20008000a00 */
[----:B------:R-:W1:Y:S01]  /*73e0*/  LDC.64 R2, c[0x4][R3] ;  /* 0x0100000003027b82 */ /* 0x000e620000000a00 */
[----:B------:R-:W5:Y:S01]  /*73f0*/  LDCU.64 UR4, c[0x4][0x10] ;  /* 0x01000200ff0477ac */ /* 0x000f620008000a00 */
[----:B--2---:R-:W-:Y:S01]  /*7400*/  MOV R5, UR9 ;  /* 0x0000000900057c02 */ /* 0x004fe20008000f00 */
[----:B------:R-:W-:Y:S01]  /*7410*/  IMAD.U32 R4, RZ, RZ, UR8 ;  /* 0x00000008ff047e24 */ /* 0x000fe2000f8e00ff */
[----:B---3--:R-:W-:Y:S01]  /*7420*/  MOV R7, UR7 ;  /* 0x0000000700077c02 */ /* 0x008fe20008000f00 */
[----:B------:R-:W-:Y:S01]  /*7430*/  IMAD.U32 R6, RZ, RZ, UR6 ;  /* 0x00000006ff067e24 */ /* 0x000fe2000f8e00ff */
[----:B-----5:R-:W-:Y:S01]  /*7440*/  MOV R11, UR5 ;  /* 0x00000005000b7c02 */ /* 0x020fe20008000f00 */
[----:B------:R-:W-:Y:S02]  /*7450*/  IMAD.U32 R10, RZ, RZ, UR4 ;  /* 0x00000004ff0a7e24 */ /* 0x000fe4000f8e00ff */
[----:B------:R-:W-:Y:S07]  /*7460*/  LEPC R20, `(.L_x_100) ;  /* 0x000000001014794e */ /* 0x000fee0000000000 */
[----:B-1--4-:R-:W-:Y:S05]  /*7470*/  CALL.ABS.NOINC R2 ;  /* 0x0000000002007343 */ /* 0x012fea0003c00000 */
.L_x_100:
[----:B------:R-:W-:Y:S01]  /*7480*/  ISETP.NE.AND P0, PT, R89, RZ, PT ;  /* 0x000000ff5900720c */ /* 0x000fe20003f05270 */
[----:B------:R-:W-:Y:S05]  /*7490*/  WARPSYNC.ALL ;  /* 0x0000000000007948 */ /* 0x000fea0003800000 */
[----:B------:R-:W-:Y:S01]  /*74a0*/  R2UR UR4, R39 ;  /* 0x00000000270472ca */ /* 0x000fe200000e0000 */
[----:B------:R-:W2:Y:S01]  /*74b0*/  S2UR UR6, SR_CgaCtaId ;  /* 0x00000000000679c3 */ /* 0x000ea20000008800 */
[----:B------:R-:W-:Y:S01]  /*74c0*/  R2UR UR5, R102 ;  /* 0x00000000660572ca */ /* 0x000fe200000e0000 */
[----:B------:R-:W-:Y:S01]  /*74d0*/  BSSY.RECONVERGENT B0, `(.L_x_101) ;  /* 0x0000092000007945 */ /* 0x000fe20003800200 */
[C---:B----4-:R-:W-:Y:S02]  /*74e0*/  SHF.L.U32 R40, R48.reuse, 0x10, RZ ;  /* 0x0000001030287819 */ /* 0x050fe400000006ff */
[----:B------:R-:W-:Y:S02]  /*74f0*/  LOP3.LUT R42, R48, 0xffff0000, RZ, 0xc0, !PT ;  /* 0xffff0000302a7812 */ /* 0x000fe400078ec0ff */
[C---:B------:R-:W-:Y:S02]  /*7500*/  SHF.L.U32 R43, R49.reuse, 0x10, RZ ;  /* 0x00000010312b7819 */ /* 0x040fe400000006ff */
[----:B------:R-:W-:Y:S02]  /*7510*/  LOP3.LUT R44, R49, 0xffff0000, RZ, 0xc0, !PT ;  /* 0xffff0000312c7812 */ /* 0x000fe400078ec0ff */
[C---:B------:R-:W-:Y:S01]  /*7520*/  SHF.L.U32 R45, R50.reuse, 0x10, RZ ;  /* 0x00000010322d7819 */ /* 0x040fe200000006ff */
[----:B------:R-:W3:Y:S01]  /*7530*/  LDTM.x32 R4, tmem[UR4+0x20] ;  /* 0x00002004000479ee */ /* 0x000ee200082c0000 */
[----:B------:R-:W-:Y:S01]  /*7540*/  LOP3.LUT R46, R50, 0xffff0000, RZ, 0xc0, !PT ;  /* 0xffff0000322e7812 */ /* 0x000fe200078ec0ff */
[----:B------:R-:W-:Y:S01]  /*7550*/  NOP ;  /* 0x0000000000007918 */ /* 0x000fe20000000000 */
[C---:B------:R-:W-:Y:S01]  /*7560*/  SHF.L.U32 R47, R51.reuse, 0x10, RZ ;  /* 0x00000010332f7819 */ /* 0x040fe200000006ff */
[----:B------:R-:W-:Y:S01]  /*7570*/  USHF.L.U32 UR4, UR42, 0xd, URZ ;  /* 0x0000000d2a047899 */ /* 0x000fe200080006ff */
[----:B------:R-:W-:Y:S01]  /*7580*/  LOP3.LUT R49, R51, 0xffff0000, RZ, 0xc0, !PT ;  /* 0xffff000033317812 */ /* 0x000fe200078ec0ff */
[----:B------:R-:W-:Y:S01]  /*7590*/  UIADD3 UR5, UPT, UPT, UR5, 0xe0, URZ ;  /* 0x000000e005057890 */ /* 0x000fe2000fffe0ff */
[C---:B-1----:R-:W-:Y:S02]  /*75a0*/  SHF.L.U32 R48, R56.reuse, 0x10, RZ ;  /* 0x0000001038307819 */ /* 0x042fe400000006ff */
[----:B------:R-:W-:Y:S02]  /*75b0*/  LOP3.LUT R51, R56, 0xffff0000, RZ, 0xc0, !PT ;  /* 0xffff000038337812 */ /* 0x000fe400078ec0ff */
[C---:B------:R-:W-:Y:S02]  /*75c0*/  SHF.L.U32 R50, R57.reuse, 0x10, RZ ;  /* 0x0000001039327819 */ /* 0x040fe400000006ff */
[----:B------:R-:W-:Y:S02]  /*75d0*/  LOP3.LUT R52, R57, 0xffff0000, RZ, 0xc0, !PT ;  /* 0xffff000039347812 */ /* 0x000fe400078ec0ff */
[C---:B------:R-:W-:Y:S02]  /*75e0*/  SHF.L.U32 R53, R58.reuse, 0x10, RZ ;  /* 0x000000103a357819 */ /* 0x040fe400000006ff */
[----:B------:R-:W-:Y:S02]  /*75f0*/  LOP3.LUT R54, R58, 0xffff0000, RZ, 0xc0, !PT ;  /* 0xffff00003a367812 */ /* 0x000fe400078ec0ff */
[C---:B------:R-:W-:Y:S02]  /*7600*/  SHF.L.U32 R55, R59.reuse, 0x10, RZ ;  /* 0x000000103b377819 */ /* 0x040fe400000006ff */
[----:B------:R-:W-:Y:S02]  /*7610*/  LOP3.LUT R56, R59, 0xffff0000, RZ, 0xc0, !PT ;  /* 0xffff00003b387812 */ /* 0x000fe400078ec0ff */
[----:B------:R-:W-:Y:S01]  /*7620*/  SHF.L.U32 R57, R64, 0x10, RZ ;  /* 0x0000001040397819 */ /* 0x000fe200000006ff */
[----:B---3--:R-:W-:Y:S01]  /*7630*/  FMUL R4, R38, R4 ;  /* 0x0000000426047220 */ /* 0x008fe20000400000 */
[----:B------:R-:W-:Y:S01]  /*7640*/  LOP3.LUT R58, R64, 0xffff0000, RZ, 0xc0, !PT ;  /* 0xffff0000403a7812 */ /* 0x000fe200078ec0ff */
[C---:B------:R-:W-:Y:S01]  /*7650*/  FMUL R5, R38.reuse, R5 ;  /* 0x0000000526057220 */ /* 0x040fe20000400000 */
[C---:B------:R-:W-:Y:S01]  /*7660*/  SHF.L.U32 R59, R65.reuse, 0x10, RZ ;  /* 0x00000010413b7819 */ /* 0x040fe200000006ff */
[C---:B------:R-:W-:Y:S01]  /*7670*/  FMUL R6, R38.reuse, R6 ;  /* 0x0000000626067220 */ /* 0x040fe20000400000 */
[----:B------:R-:W-:Y:S01]  /*7680*/  LOP3.LUT R60, R65, 0xffff0000, RZ, 0xc0, !PT ;  /* 0xffff0000413c7812 */ /* 0x000fe200078ec0ff */
[----:B------:R-:W-:Y:S01]  /*7690*/  FMUL R7, R38, R7 ;  /* 0x0000000726077220 */ /* 0x000fe20000400000 */
[----:B------:R-:W-:Y:S01]  /*76a0*/  IADD3 R114, PT, PT, R107, UR4, RZ ;  /* 0x000000046b727c10 */ /* 0x000fe2000fffe0ff */
[----:B------:R-:W-:Y:S01]  /*76b0*/  FFMA R4, R41, R40, R4 ;  /* 0x0000002829047223 */ /* 0x000fe20000000004 */
[----:B------:R-:W-:Y:S01]  /*76c0*/  SHF.L.U32 R61, R66, 0x10, RZ ;  /* 0x00000010423d7819 */ /* 0x000fe200000006ff */
[----:B------:R-:W-:Y:S01]  /*76d0*/  FMUL R8, R38, R8 ;  /* 0x0000000826087220 */ /* 0x000fe20000400000 */
[----:B------:R-:W-:Y:S01]  /*76e0*/  LOP3.LUT R62, R66, 0xffff0000, RZ, 0xc0, !PT ;  /* 0xffff0000423e7812 */ /* 0x000fe200078ec0ff */
[----:B--2---:R-:W-:Y:S01]  /*76f0*/  UPRMT UR5, UR6, 0x654, UR5 ;  /* 0x0000065406057896 */ /* 0x004fe20008000005 */
[----:B------:R-:W-:Y:S01]  /*7700*/  IADD3 R115, PT, PT, R101, R114, RZ ;  /* 0x0000007265737210 */ /* 0x000fe20007ffe0ff */
[C---:B------:R-:W-:Y:S01]  /*7710*/  FFMA R5, R41.reuse, R42, R5 ;  /* 0x0000002a29057223 */ /* 0x040fe20000000005 */
[----:B------:R-:W-:Y:S01]  /*7720*/  IADD3 R114, PT, PT, R100, R114, RZ ;  /* 0x0000007264727210 */ /* 0x000fe20007ffe0ff */
[C---:B------:R-:W-:Y:S01]  /*7730*/  FFMA R6, R41.reuse, R43, R6 ;  /* 0x0000002b29067223 */ /* 0x040fe20000000006 */
[----:B------:R-:W-:Y:S01]  /*7740*/  IADD3 R124, PT, PT, R106, R115, RZ ;  /* 0x000000736a7c7210 */ /* 0x000fe20007ffe0ff */
[----:B------:R-:W-:Y:S01]  /*7750*/  FFMA R7, R41, R44, R7 ;  /* 0x0000002c29077223 */ /* 0x000fe20000000007 */
[----:B------:R-:W-:Y:S01]  /*7760*/  F2FP.BF16.F32.PACK_AB R80, R5, R4 ;  /* 0x000000040550723e */ /* 0x000fe200000010ff */
[----:B------:R-:W-:Y:S01]  /*7770*/  FFMA R8, R41, R45, R8 ;  /* 0x0000002d29087223 */ /* 0x000fe20000000008 */
[----:B------:R-:W-:Y:S01]  /*7780*/  SYNCS.ARRIVE.TRANS64.RED.A1T0 RZ, [UR5], RZ ;  /* 0x000000ffffff79a7 */ /* 0x000fe20008100405 */
[C---:B------:R-:W-:Y:S01]  /*7790*/  FMUL R9, R38.reuse, R9 ;  /* 0x0000000926097220 */ /* 0x040fe20000400000 */
[----:B------:R-:W-:Y:S01]  /*77a0*/  F2FP.BF16.F32.PACK_AB R81, R7, R6 ;  /* 0x000000060751723e */ /* 0x000fe200000010ff */
[C---:B------:R-:W-:Y:S01]  /*77b0*/  FMUL R0, R38.reuse, R10 ;  /* 0x0000000a26007220 */ /* 0x040fe20000400000 */
[C---:B------:R-:W-:Y:S01]  /*77c0*/  FMUL R2, R38.reuse, R11 ;  /* 0x0000000b26027220 */ /* 0x040fe20000400000 */
[C---:B------:R-:W-:Y:S01]  /*77d0*/  FFMA R9, R41.reuse, R46, R9 ;  /* 0x0000002e29097223 */ /* 0x040fe20000000009 */
[C---:B------:R-:W-:Y:S01]  /*77e0*/  FMUL R3, R38.reuse, R12 ;  /* 0x0000000c26037220 */ /* 0x040fe20000400000 */
[C---:B------:R-:W-:Y:S01]  /*77f0*/  FFMA R0, R41.reuse, R47, R0 ;  /* 0x0000002f29007223 */ /* 0x040fe20000000000 */
[----:B------:R-:W-:Y:S01]  /*7800*/  FFMA R2, R41, R49, R2 ;  /* 0x0000003129027223 */ /* 0x000fe20000000002 */
[----:B------:R-:W-:Y:S01]  /*7810*/  SHF.L.U32 R63, R67, 0x10, RZ ;  /* 0x00000010433f7819 */ /* 0x000fe200000006ff */
[----:B------:R-:W-:Y:S01]  /*7820*/  FFMA R3, R41, R48, R3 ;  /* 0x0000003029037223 */ /* 0x000fe20000000003 */
[----:B------:R-:W-:Y:S01]  /*7830*/  F2FP.BF16.F32.PACK_AB R82, R9, R8 ;  /* 0x000000080952723e */ /* 0x000fe200000010ff */
[----:B------:R-:W-:Y:S01]  /*7840*/  FMUL R10, R38, R13 ;  /* 0x0000000d260a7220 */ /* 0x000fe20000400000 */
[----:B------:R-:W-:Y:S01]  /*7850*/  F2FP.BF16.F32.PACK_AB R83, R2, R0 ;  /* 0x000000000253723e */ /* 0x000fe200000010ff */
[C---:B------:R-:W-:Y:S01]  /*7860*/  FMUL R11, R38.reuse, R14 ;  /* 0x0000000e260b7220 */ /* 0x040fe20000400000 */
[C---:B------:R-:W-:Y:S01]  /*7870*/  FMUL R15, R38.reuse, R15 ;  /* 0x0000000f260f7220 */ /* 0x040fe20000400000 */
[----:B------:R-:W-:Y:S01]  /*7880*/  FMUL R12, R38, R16 ;  /* 0x00000010260c7220 */ /* 0x000fe20000400000 */
[----:B------:R-:W-:Y:S01]  /*7890*/  FFMA R10, R41, R51, R10 ;  /* 0x00000033290a7223 */ /* 0x000fe2000000000a */
[----:B------:R1:W-:Y:S01]  /*78a0*/  STS.128 [R107+UR4], R80 ;  /* 0x000000506b007988 */ /* 0x0003e20008000c04 */
[----:B------:R-:W-:Y:S01]  /*78b0*/  LOP3.LUT R64, R67, 0xffff0000, RZ, 0xc0, !PT ;  /* 0xffff000043407812 */ /* 0x000fe200078ec0ff */
[C---:B------:R-:W-:Y:S01]  /*78c0*/  FFMA R11, R41.reuse, R50, R11 ;  /* 0x00000032290b7223 */ /* 0x040fe2000000000b */
[C---:B------:R-:W-:Y:S01]  /*78d0*/  FFMA R15, R41.reuse, R52, R15 ;  /* 0x00000034290f7223 */ /* 0x040fe2000000000f */
[----:B------:R-:W-:Y:S01]  /*78e0*/  SHF.L.U32 R65, R72, 0x10, RZ ;  /* 0x0000001048417819 */ /* 0x000fe200000006ff */
[----:B------:R-:W-:Y:S01]  /*78f0*/  FFMA R12, R41, R53, R12 ;  /* 0x00000035290c7223 */ /* 0x000fe2000000000c */
[----:B------:R-:W-:Y:S01]  /*7900*/  F2FP.BF16.F32.PACK_AB R100, R10, R3 ;  /* 0x000000030a64723e */ /* 0x000fe200000010ff */
[C---:B------:R-:W-:Y:S01]  /*7910*/  FMUL R13, R38.reuse, R17 ;  /* 0x00000011260d7220 */ /* 0x040fe20000400000 */
[----:B------:R-:W-:Y:S01]  /*7920*/  F2FP.BF16.F32.PACK_AB R101, R15, R11 ;  /* 0x0000000b0f65723e */ /* 0x000fe200000010ff */
[C---:B------:R-:W-:Y:S01]  /*7930*/  FMUL R14, R38.reuse, R18 ;  /* 0x00000012260e7220 */ /* 0x040fe20000400000 */
[C---:B------:R-:W-:Y:S01]  /*7940*/  FMUL R19, R38.reuse, R19 ;  /* 0x0000001326137220 */ /* 0x040fe20000400000 */
[C---:B------:R-:W-:Y:S01]  /*7950*/  FMUL R16, R38.reuse, R20 ;  /* 0x0000001426107220 */ /* 0x040fe20000400000 */
[C---:B------:R-:W-:Y:S01]  /*7960*/  FFMA R13, R41.reuse, R54, R13 ;  /* 0x00000036290d7223 */ /* 0x040fe2000000000d */
        /* <DEDUP_REMOVED lines=11> */
[----:B------:R-:W-:Y:S01]  /*7a20*/  FFMA R23, R41, R60, R23 ;  /* 0x0000003c29177223 */ /* 0x000fe20000000017 */
[C---:B------:R-:W-:Y:S01]  /*7a30*/  FMUL R27, R38.reuse, R27 ;  /* 0x0000001b261b7220 */ /* 0x040fe20000400000 */
[----:B------:R-:W-:Y:S01]  /*7a40*/  F2FP.BF16.F32.PACK_AB R102, R13, R12 ;  /* 0x0000000c0d66723e */ /* 0x000fe200000010ff */
[----:B------:R-:W-:Y:S01]  /*7a50*/  FFMA R20, R41, R61, R20 ;  /* 0x0000003d29147223 */ /* 0x000fe20000000014 */
[----:B------:R-:W-:Y:S01]  /*7a60*/  F2FP.BF16.F32.PACK_AB R103, R19, R14 ;  /* 0x0000000e1367723e */ /* 0x000fe200000010ff */
[----:B------:R-:W-:Y:S01]  /*7a70*/  FMUL R24, R38, R28 ;  /* 0x0000001c26187220 */ /* 0x000fe20000400000 */
[----:B------:R-:W-:Y:S01]  /*7a80*/  LOP3.LUT R66, R72, 0xffff0000, RZ, 0xc0, !PT ;  /* 0xffff000048427812 */ /* 0x000fe200078ec0ff */
[----:B------:R-:W-:Y:S01]  /*7a90*/  FFMA R21, R41, R62, R21 ;  /* 0x0000003e29157223 */ /* 0x000fe20000000015 */
[----:B------:R-:W-:Y:S01]  /*7aa0*/  SHF.L.U32 R67, R73, 0x10, RZ ;  /* 0x0000001049437819 */ /* 0x000fe200000006ff */
[----:B------:R1:W-:Y:S01]  /*7ab0*/  STS.128 [R115+0x10], R100 ;  /* 0x0000106473007388 */ /* 0x0003e20000000c00 */
[C---:B------:R-:W-:Y:S01]  /*7ac0*/  FMUL R25, R38.reuse, R29 ;  /* 0x0000001d26197220 */ /* 0x040fe20000400000 */
[----:B------:R-:W-:Y:S01]  /*7ad0*/  FFMA R22, R41, R63, R22 ;  /* 0x0000003f29167223 */ /* 0x000fe20000000016 */
[----:B------:R-:W-:Y:S01]  /*7ae0*/  LOP3.LUT R68, R73, 0xffff0000, RZ, 0xc0, !PT ;  /* 0xffff000049447812 */ /* 0x000fe200078ec0ff */
[----:B------:R-:W-:Y:S01]  /*7af0*/  FMUL R26, R38, R30 ;  /* 0x0000001e261a7220 */ /* 0x000fe20000400000 */
[C---:B------:R-:W-:Y:S01]  /*7b00*/  FFMA R27, R41.reuse, R64, R27 ;  /* 0x00000040291b7223 */ /* 0x040fe2000000001b */
[----:B------:R-:W-:Y:S01]  /*7b10*/  SHF.L.U32 R69, R74, 0x10, RZ ;  /* 0x000000104a457819 */ /* 0x000fe200000006ff */
[----:B------:R-:W-:Y:S01]  /*7b20*/  FMUL R31, R38, R31 ;  /* 0x0000001f261f7220 */ /* 0x000fe20000400000 */
[C---:B------:R-:W-:Y:S01]  /*7b30*/  FFMA R24, R41.reuse, R65, R24 ;  /* 0x0000004129187223 */ /* 0x040fe20000000018 */
[----:B------:R-:W-:Y:S01]  /*7b40*/  LOP3.LUT R70, R74, 0xffff0000, RZ, 0xc0, !PT ;  /* 0xffff00004a467812 */ /* 0x000fe200078ec0ff */
[C---:B------:R-:W-:Y:S01]  /*7b50*/  FMUL R28, R38.reuse, R32 ;  /* 0x00000020261c7220 */ /* 0x040fe20000400000 */
[----:B------:R-:W-:Y:S01]  /*7b60*/  FFMA R25, R41, R66, R25 ;  /* 0x0000004229197223 */ /* 0x000fe20000000019 */
[----:B------:R-:W-:Y:S01]  /*7b70*/  SHF.L.U32 R71, R75, 0x10, RZ ;  /* 0x000000104b477819 */ /* 0x000fe200000006ff */
[C---:B------:R-:W-:Y:S01]  /*7b80*/  FMUL R29, R38.reuse, R33 ;  /* 0x00000021261d7220 */ /* 0x040fe20000400000 */
[----:B------:R-:W-:Y:S01]  /*7b90*/  FFMA R26, R41, R67, R26 ;  /* 0x00000043291a7223 */ /* 0x000fe2000000001a */
[----:B------:R-:W-:Y:S01]  /*7ba0*/  LOP3.LUT R72, R75, 0xffff0000, RZ, 0xc0, !PT ;  /* 0xffff00004b487812 */ /* 0x000fe200078ec0ff */
        /* <DEDUP_REMOVED lines=8> */
[----:B------:R-:W-:Y:S01]  /*7c30*/  FFMA R30, R41, R71, R30 ;  /* 0x00000047291e7223 */ /* 0x000fe2000000001e */
[----:B------:R-:W-:Y:S01]  /*7c40*/  F2FP.BF16.F32.PACK_AB R119, R27, R22 ;  /* 0x000000161b77723e */ /* 0x000fe200000010ff */
[----:B------:R-:W-:Y:S01]  /*7c50*/  FFMA R35, R41, R72, R35 ;  /* 0x0000004829237223 */ /* 0x000fe20000000023 */
[----:B------:R-:W-:Y:S02]  /*7c60*/  F2FP.BF16.F32.PACK_AB R120, R25, R24 ;  /* 0x000000181978723e */ /* 0x000fe400000010ff */
[----:B------:R-:W-:Y:S01]  /*7c70*/  F2FP.BF16.F32.PACK_AB R121, R31, R26 ;  /* 0x0000001a1f79723e */ /* 0x000fe200000010ff */
[----:B------:R1:W-:Y:S01]  /*7c80*/  STS.128 [R114+0x20], R116 ;  /* 0x0000207472007388 */ /* 0x0003e20000000c00 */
        /* <DEDUP_REMOVED lines=13> */
[----:B------:R-:W-:Y:S01]  /*7d60*/  R2UR UR11, R110 ;  /* 0x000000006e0b72ca */ /* 0x000fe200000e0000 */
[----:B------:R-:W-:Y:S01]  /*7d70*/  UIADD3 UR9, UPT, UPT, UR41, 0x20, URZ ;  /* 0x0000002029097890 */ /* 0x000fe2000fffe0ff */
[----:B------:R-:W-:Y:S01]  /*7d80*/  R2UR UR12, R108 ;  /* 0x000000006c0c72ca */ /* 0x000fe200000e0000 */
[----:B------:R-:W-:Y:S01]  /*7d90*/  UIADD3 UR8, UPT, UPT, UR49, 0x200, UR4 ;  /* 0x0000020031087890 */ /* 0x000fe2000fffe004 */
[----:B------:R-:W-:Y:S01]  /*7da0*/  R2UR UR13, R109 ;  /* 0x000000006d0d72ca */ /* 0x000fe200000e0000 */
[----:B--2---:R-:W-:Y:S04]  /*7db0*/  UIADD3 UR6, UP0, UPT, UR14, 0x780, URZ ;  /* 0x000007800e067890 */ /* 0x004fe8000ff1e0ff */
[----:B------:R-:W-:Y:S09]  /*7dc0*/  UIADD3.X UR7, UPT, UPT, URZ, UR15, URZ, UP0, !UPT ;  /* 0x0000000fff077290 */ /* 0x000ff200087fe4ff */
[----:B------:R2:W-:Y:S02]  /*7dd0*/  UTMASTG.5D.IM2COL [UR8], [UR6] ;  /* 0x00000008060073b5 */ /* 0x0005e40008060000 */
[----:B--2---:R0:W-:Y:S02]  /*7de0*/  UTMACMDFLUSH ;  /* 0x00000000000079b7 */ /* 0x0041e40000000000 */
.L_x_102:
[----:B------:R-:W-:Y:S05]  /*7df0*/  BSYNC.RECONVERGENT B0 ;  /* 0x0000000000007941 */ /* 0x000fea0003800200 */
.L_x_101:
[----:B------:R-:W-:Y:S01]  /*7e00*/  MOV R0, UR40 ;  /* 0x0000002800007c02 */ /* 0x000fe20008000f00 */
[----:B------:R-:W-:Y:S01]  /*7e10*/  UIADD3 UR4, UPT, UPT, UR42, 0x1, URZ ;  /* 0x000000012a047890 */ /* 0x000fe2000fffe0ff */
[----:B------:R-:W-:Y:S05]  /*7e20*/  BSSY.RECONVERGENT B0, `(.L_x_103) ;  /* 0x0000005000007945 */ /* 0x000fea0003800200 */
[----:B------:R-:W-:Y:S02]  /*7e30*/  MOV R2, UR4 ;  /* 0x0000000400027c02 */ /* 0x000fe40008000f00 */
[----:B------:R-:W-:Y:S01]  /*7e40*/  MOV R46, UR4 ;  /* 0x00000004002e7c02 */ /* 0x000fe20008000f00 */
[----:B------:R-:W-:Y:S05]  /*7e50*/  @P0 BRA `(.L_x_104) ;  /* 0x0000000000040947 */ /* 0x000fea0003800000 */
[----:B------:R-:W-:Y:S04]  /*7e60*/  DEPBAR.LE SB0, 0x1 ;  /* 0x000080400000791a */ /* 0x000fe80000000000 */
.L_x_104:
[----:B------:R-:W-:Y:S05]  /*7e70*/  BSYNC.RECONVERGENT B0 ;  /* 0x0000000000007941 */ /* 0x000fea0003800200 */
.L_x_103:
[----:B------:R-:W-:Y:S01]  /*7e80*/  BAR.SYNC.DEFER_BLOCKING 0x1, 0x80 ;  /* 0x0042000000007b1d */ /* 0x000fe20000010000 */
[----:B------:R-:W-:Y:S01]  /*7e90*/  ISETP.NE.AND P0, PT, R2, 0x3, PT ;  /* 0x000000030200780c */ /* 0x000fe20003f05270 */
[----:B------:R-:W-:Y:S03]  /*7ea0*/  UISETP.NE.AND UP0, UPT, UR51, -0x2, UPT ;  /* 0xfffffffe3300788c */ /* 0x000fe6000bf05270 */
[----:B------:R-:W-:Y:S01]  /*7eb0*/  ISETP.EQ.XOR P1, PT, R0, 0x3, !P0 ;  /* 0x000000030000780c */ /* 0x000fe20004722a70 */
[----:B------:R-:W-:Y:S01]  /*7ec0*/  VIADD R0, R36, 0x1 ;  /* 0x0000000124007836 */ /* 0x000fe20000000000 */
[----:B------:R-:W-:Y:S02]  /*7ed0*/  SEL R46, R46, RZ, P0 ;  /* 0x000000ff2e2e7207 */ /* 0x000fe40000000000 */
[----:B------:R-:W-:Y:S04]  /*7ee0*/  SEL R3, RZ, 0x1, !P1 ;  /* 0x00000001ff037807 */ /* 0x000fe80004800000 */
[----:B------:R-:W-:Y:S01]  /*7ef0*/  LOP3.LUT R88, R88, R3, RZ, 0x3c, !PT ;  /* 0x0000000358587212 */ /* 0x000fe200078e3cff */
[----:B------:R-:W-:Y:S06]  /*7f00*/  BRA.U !UP0, `(.L_x_105) ;  /* 0x00000001082c7547 */ /* 0x000fec000b800000 */
[----:B------:R-:W-:Y:S01]  /*7f10*/  ISETP.NE.AND P2, PT, R113, RZ, PT ;  /* 0x000000ff7100720c */ /* 0x000fe20003f45270 */
[----:B------:R-:W2:Y:S01]  /*7f20*/  S2R R2, SR_CgaCtaId ;  /* 0x0000000000027919 */ /* 0x000ea20000008800 */
[----:B------:R-:W-:Y:S11]  /*7f30*/  IMAD.U32 R3, RZ, RZ, UR52 ;  /* 0x00000034ff037e24 */ /* 0x000ff6000f8e00ff */
        /* <DEDUP_REMOVED lines=8> */
.L_x_105:
[----:B------:R-:W-:Y:S01]  /*7fc0*/  R2UR UR5, R84 ;  /* 0x00000000540572ca */ /* 0x000fe200000e0000 */
[----:B------:R-:W-:Y:S01]  /*7fd0*/  UISETP.NE.AND UP0, UPT, UR55, URZ, UPT ;  /* 0x000000ff3700728c */ /* 0x000fe2000bf05270 */
[----:B------:R-:W-:Y:S01]  /*7fe0*/  R2UR UR4, R85 ;  /* 0x00000000550472ca */ /* 0x000fe200000e0000 */
[----:B------:R-:W-:Y:S01]  /*7ff0*/  IMAD.MOV.U32 R17, RZ, RZ, R105 ;  /* 0x000000ffff117224 */ /* 0x000fe200078e0069 */
[----:B------:R-:W-:Y:S01]  /*8000*/  ISETP.NE.AND P0, PT, R0, 0x2, PT ;  /* 0x000000020000780c */ /* 0x000fe20003f05270 */
[----:B------:R-:W-:Y:S01]  /*8010*/  UIADD3 UR51, UPT, UPT, UR51, 0x2, URZ ;  /* 0x0000000233337890 */ /* 0x000fe2000fffe0ff */
[----:B------:R-:W-:Y:S02]  /*8020*/  LOP3.LUT R86, R86, 0x1, RZ, 0x3c, !PT ;  /* 0x0000000156567812 */ /* 0x000fe400078e3cff */
[----:B--2---:R-:W-:Y:S02]  /*8030*/  SEL R2, RZ, 0x1, P0 ;  /* 0x00000001ff027807 */ /* 0x004fe40000000000 */
[----:B------:R-:W-:Y:S02]  /*8040*/  SEL R36, R0, RZ, P0 ;  /* 0x000000ff00247207 */ /* 0x000fe40000000000 */
[----:B------:R-:W-:Y:S01]  /*8050*/  LOP3.LUT R87, R87, R2, RZ, 0x3c, !PT ;  /* 0x0000000257577212 */ /* 0x000fe200078e3cff */
[----:B------:R-:W-:Y:S02]  /*8060*/  UIADD3 UR22, UPT, UPT, UR36, UR5, URZ ;  /* 0x0000000524167290 */ /* 0x000fe4000fffe0ff */
[----:B------:R-:W-:Y:S01]  /*8070*/  UIADD3 UR50, UPT, UPT, UR37, UR4, URZ ;  /* 0x0000000425327290 */ /* 0x000fe2000fffe0ff */
[----:B------:R-:W-:Y:S11]  /*8080*/  BRA.U UP0, `(.L_x_106) ;  /* 0xffffffd500247547 */ /* 0x000ff6000b83ffff */
[----:B------:R-:W-:-:S13]  /*8090*/  ISETP.NE.AND P1, PT, R98, RZ, PT ;  /* 0x000000ff6200720c */ /* 0x000fda0003f25270 */
[----:B------:R-:W-:Y:S05]  /*80a0*/  @!P1 BRA `(.L_x_107) ;  /* 0x0000000000489947 */ /* 0x000fea0003800000 */
[----:B------:R-:W2:Y:S02]  /*80b0*/  LDCU.64 UR4, c[0x0][0x990] ;  /* 0x00013200ff0477ac */ /* 0x000ea40008000a00 */
[----:B--2---:R-:W-:-:S04]  /*80c0*/  UISETP.NE.U32.AND UP0, UPT, UR4, URZ, UPT ;  /* 0x000000ff0400728c */ /* 0x004fc8000bf05070 */
[----:B------:R-:W-:-:S09]  /*80d0*/  UISETP.NE.AND.EX UP0, UPT, UR5, URZ, UPT, UP0 ;  /* 0x000000ff0500728c */ /* 0x000fd2000bf05300 */
[----:B------:R-:W-:Y:S05]  /*80e0*/  BRA.U UP0, `(.L_x_108) ;  /* 0x00000001000c7547 */ /* 0x000fea000b800000 */
[----:B------:R-:W-:-:S13]  /*80f0*/  FSETP.NEU.AND P0, PT, R41, RZ, PT ;  /* 0x000000ff2900720b */ /* 0x000fda0003f0d000 */
[----:B------:R-:W-:Y:S05]  /*8100*/  @!P0 EXIT ;  /* 0x000000000000894d */ /* 0x000fea0003800000 */
[----:B------:R-:W-:Y:S05]  /*8110*/  BRA `(.L_x_107) ;  /* 0x00000000002c7947 */ /* 0x000fea0003800000 */
.L_x_108:
[----:B------:R-:W-:Y:S01]  /*8120*/  ISETP.NE.AND P0, PT, R112, RZ, PT ;  /* 0x000000ff7000720c */ /* 0x000fe20003f05270 */
[----:B------:R-:W-:-:S12]  /*8130*/  BSSY.RECONVERGENT B0, `(.L_x_107) ;  /* 0x0000009000007945 */ /* 0x000fd80003800200 */
[----:B------:R-:W-:Y:S05]  /*8140*/  @P0 BRA `(.L_x_109) ;  /* 0x0000000000140947 */ /* 0x000fea0003800000 */
[----:B------:R-:W2:Y:S02]  /*8150*/  LDCU.64 UR4, c[0x0][0x988] ;  /* 0x00013100ff0477ac */ /* 0x000ea40008000a00 */
[----:B--2---:R-:W-:-:S04]  /*8160*/  ISETP.NE.U32.AND P0, PT, RZ, UR4, PT ;  /* 0x00000004ff007c0c */ /* 0x004fc8000bf05070 */
[----:B------:R-:W-:-:S13]  /*8170*/  ISETP.NE.AND.EX P0, PT, RZ, UR5, PT, P0 ;  /* 0x00000005ff007c0c */ /* 0x000fda000bf05300 */
[----:B------:R-:W-:Y:S05]  /*8180*/  @!P0 EXIT ;  /* 0x000000000000894d */ /* 0x000fea0003800000 */
[----:B------:R-:W-:Y:S05]  /*8190*/  BRA `(.L_x_110) ;  /* 0x0000000000087947 */ /* 0x000fea0003800000 */
.L_x_109:
[----:B------:R-:W-:-:S13]  /*81a0*/  FSETP.NEU.AND P0, PT, R41, RZ, PT ;  /* 0x000000ff2900720b */ /* 0x000fda0003f0d000 */
[----:B------:R-:W-:Y:S05]  /*81b0*/  @!P0 EXIT ;  /* 0x000000000000894d */ /* 0x000fea0003800000 */
.L_x_110:
[----:B------:R-:W-:Y:S05]  /*81c0*/  BSYNC.RECONVERGENT B0 ;  /* 0x0000000000007941 */ /* 0x000fea0003800200 */
.L_x_107:
[----:B------:R-:W2:Y:S01]  /*81d0*/  S2UR UR5, SR_CgaCtaId ;  /* 0x00000000000579c3 */ /* 0x000ea20000008800 */
[----:B------:R-:W-:Y:S01]  /*81e0*/  ULEA UR4, UR52, UR49, 0x3 ;  /* 0x0000003134047291 */ /* 0x000fe2000f8e18ff */
[----:B------:R-:W-:-:S04]  /*81f0*/  DEPBAR.LE SB0, 0x0 ;  /* 0x000080000000791a */ /* 0x000fc80000000000 */
[----:B------:R-:W-:-:S04]  /*8200*/  UIADD3 UR4, UPT, UPT, UR4, 0x98, URZ ;  /* 0x0000009804047890 */ /* 0x000fc8000fffe0ff */
[----:B--2---:R-:W-:-:S09]  /*8210*/  UPRMT UR4, UR5, 0x654, UR4 ;  /* 0x0000065405047896 */ /* 0x004fd20008000004 */
[----:B------:R-:W-:Y:S01]  /*8220*/  SYNCS.ARRIVE.TRANS64.RED.A1T0 RZ, [UR4], RZ ;  /* 0x000000ffffff79a7 */ /* 0x000fe20008100404 */
[----:B------:R-:W-:Y:S05]  /*8230*/  EXIT ;  /* 0x000000000000794d */ /* 0x000fea0003800000 */
.L_x_19:
[----:B------:R-:W-:Y:S07]  /*8240*/  MOV R0, UR9 ;  /* 0x0000000900007c02 */ /* 0x000fee0008000f00 */
.L_x_111:
[----:B--2---:R2:W3:Y:S02]  /*8250*/  SYNCS.PHASECHK.TRANS64.TRYWAIT P0, [R0+URZ+0x40], R5 ;  /* 0x00004005000075a7 */ /* 0x0044e400080011ff */
[----:B---3--:R-:W-:Y:S05]  /*8260*/  @!P0 NANOSLEEP.SYNCS 0x989680 ;  /* 0x009896800000895d */ /* 0x008fea0003900000 */
[----:B------:R-:W3:Y:S02]  /*8270*/  @!P0 SYNCS.PHASECHK.TRANS64 P0, [R0+URZ+0x40], R5 ;  /* 0x00004005000085a7 */ /* 0x000ee400080010ff */
[----:B---3--:R-:W-:Y:S05]  /*8280*/  @!P0 BRA `(.L_x_111) ;  /* 0xfffffffc00f08947 */ /* 0x008fea000383ffff */
[----:B------:R-:W-:Y:S05]  /*8290*/  BRA `(.L_x_18) ;  /* 0xffffff9400947947 */ /* 0x000fea000383ffff */
.L_x_25:
[----:B------:R-:W-:Y:S07]  /*82a0*/  MOV R0, UR9 ;  /* 0x0000000900007c02 */ /* 0x000fee0008000f00 */
.L_x_112:
[----:B--2---:R2:W4:Y:S02]  /*82b0*/  SYNCS.PHASECHK.TRANS64.TRYWAIT P0, [R0+URZ+0x40], R5 ;  /* 0x00004005000075a7 */ /* 0x00452400080011ff */
[----:B----4-:R-:W-:Y:S05]  /*82c0*/  @!P0 NANOSLEEP.SYNCS 0x989680 ;  /* 0x009896800000895d */ /* 0x010fea0003900000 */
[----:B------:R-:W4:Y:S02]  /*82d0*/  @!P0 SYNCS.PHASECHK.TRANS64 P0, [R0+URZ+0x40], R5 ;  /* 0x00004005000085a7 */ /* 0x000f2400080010ff */
[----:B----4-:R-:W-:Y:S05]  /*82e0*/  @!P0 BRA `(.L_x_112) ;  /* 0xfffffffc00f08947 */ /* 0x010fea000383ffff */
[----:B------:R-:W-:Y:S05]  /*82f0*/  BRA `(.L_x_24) ;  /* 0xffffff9c00247947 */ /* 0x000fea000383ffff */
.L_x_29:
[----:B------:R-:W-:-:S07]  /*8300*/  MOV R0, UR30 ;  /* 0x0000001e00007c02 */ /* 0x000fce0008000f00 */
.L_x_113:
[----:B-1----:R1:W2:Y:S02]  /*8310*/  SYNCS.PHASECHK.TRANS64.TRYWAIT P0, [R0+URZ+0xc0], R3 ;  /* 0x0000c003000075a7 */ /* 0x0022a400080011ff */
[----:B--2---:R-:W-:Y:S05]  /*8320*/  @!P0 NANOSLEEP.SYNCS 0x989680 ;  /* 0x009896800000895d */ /* 0x004fea0003900000 */
[----:B------:R-:W2:Y:S02]  /*8330*/  @!P0 SYNCS.PHASECHK.TRANS64 P0, [R0+URZ+0xc0], R3 ;  /* 0x0000c003000085a7 */ /* 0x000ea400080010ff */
[----:B--2---:R-:W-:Y:S05]  /*8340*/  @!P0 BRA `(.L_x_113) ;  /* 0xfffffffc00f08947 */ /* 0x004fea000383ffff */
[----:B------:R-:W-:Y:S05]  /*8350*/  BRA `(.L_x_114) ;  /* 0xffffff9c00f47947 */ /* 0x000fea000383ffff */
.L_x_33:
[----:B------:R-:W-:-:S07]  /*8360*/  MOV R0, UR4 ;  /* 0x0000000400007c02 */ /* 0x000fce0008000f00 */
.L_x_115:
[----:B-1----:R1:W2:Y:S02]  /*8370*/  SYNCS.PHASECHK.TRANS64.TRYWAIT P0, [R0+URZ], R3 ;  /* 0x00000003000075a7 */ /* 0x0022a400080011ff */
[----:B--2---:R-:W-:Y:S05]  /*8380*/  @!P0 NANOSLEEP.SYNCS 0x989680 ;  /* 0x009896800000895d */ /* 0x004fea0003900000 */
[----:B------:R-:W2:Y:S02]  /*8390*/  @!P0 SYNCS.PHASECHK.TRANS64 P0, [R0+URZ], R3 ;  /* 0x00000003000085a7 */ /* 0x000ea400080010ff */
[----:B--2---:R-:W-:Y:S05]  /*83a0*/  @!P0 BRA `(.L_x_115) ;  /* 0xfffffffc00f08947 */ /* 0x004fea000383ffff */
[----:B------:R-:W-:Y:S05]  /*83b0*/  BRA `(.L_x_116) ;  /* 0xffffffa4008c7947 */ /* 0x000fea000383ffff */
.L_x_34:
[----:B------:R-:W-:-:S07]  /*83c0*/  MOV R0, UR5 ;  /* 0x0000000500007c02 */ /* 0x000fce0008000f00 */
.L_x_117:
[----:B-1----:R1:W2:Y:S02]  /*83d0*/  SYNCS.PHASECHK.TRANS64.TRYWAIT P0, [R0+URZ], R3 ;  /* 0x00000003000075a7 */ /* 0x0022a400080011ff */
[----:B--2---:R-:W-:Y:S05]  /*83e0*/  @!P0 NANOSLEEP.SYNCS 0x989680 ;  /* 0x009896800000895d */ /* 0x004fea0003900000 */
[----:B------:R-:W2:Y:S02]  /*83f0*/  @!P0 SYNCS.PHASECHK.TRANS64 P0, [R0+URZ], R3 ;  /* 0x00000003000085a7 */ /* 0x000ea400080010ff */
[----:B--2---:R-:W-:Y:S05]  /*8400*/  @!P0 BRA `(.L_x_117) ;  /* 0xfffffffc00f08947 */ /* 0x004fea000383ffff */
[----:B------:R-:W-:Y:S05]  /*8410*/  BRA `(.L_x_118) ;  /* 0xffffffa4009c7947 */ /* 0x000fea000383ffff */
.L_x_35:
[----:B------:R-:W-:-:S07]  /*8420*/  MOV R0, UR5 ;  /* 0x0000000500007c02 */ /* 0x000fce0008000f00 */
.L_x_119:
[----:B-1----:R1:W2:Y:S02]  /*8430*/  SYNCS.PHASECHK.TRANS64.TRYWAIT P0, [R0+URZ], R3 ;  /* 0x00000003000075a7 */ /* 0x0022a400080011ff */
[----:B--2---:R-:W-:Y:S05]  /*8440*/  @!P0 NANOSLEEP.SYNCS 0x989680 ;  /* 0x009896800000895d */ /* 0x004fea0003900000 */
[----:B------:R-:W2:Y:S02]  /*8450*/  @!P0 SYNCS.PHASECHK.TRANS64 P0, [R0+URZ], R3 ;  /* 0x00000003000085a7 */ /* 0x000ea400080010ff */
[----:B--2---:R-:W-:Y:S05]  /*8460*/  @!P0 BRA `(.L_x_119) ;  /* 0xfffffffc00f08947 */ /* 0x004fea000383ffff */
[----:B------:R-:W-:Y:S05]  /*8470*/  BRA `(.L_x_120) ;  /* 0xffffffa400ac7947 */ /* 0x000fea000383ffff */
.L_x_36:
[----:B------:R-:W-:-:S07]  /*8480*/  MOV R0, UR5 ;  /* 0x0000000500007c02 */ /* 0x000fce0008000f00 */
.L_x_121:
[----:B-1----:R1:W2:Y:S02]  /*8490*/  SYNCS.PHASECHK.TRANS64.TRYWAIT P0, [R0+URZ], R3 ;  /* 0x00000003000075a7 */ /* 0x0022a400080011ff */
[----:B--2---:R-:W-:Y:S05]  /*84a0*/  @!P0 NANOSLEEP.SYNCS 0x989680 ;  /* 0x009896800000895d */ /* 0x004fea0003900000 */
[----:B------:R-:W2:Y:S02]  /*84b0*/  @!P0 SYNCS.PHASECHK.TRANS64 P0, [R0+URZ], R3 ;  /* 0x00000003000085a7 */ /* 0x000ea400080010ff */
[----:B--2---:R-:W-:Y:S05]  /*84c0*/  @!P0 BRA `(.L_x_121) ;  /* 0xfffffffc00f08947 */ /* 0x004fea000383ffff */
[----:B------:R-:W-:Y:S05]  /*84d0*/  BRA `(.L_x_122) ;  /* 0xffffffa400bc7947 */ /* 0x000fea000383ffff */
.L_x_37:
[----:B------:R-:W-:-:S07]  /*84e0*/  MOV R0, UR5 ;  /* 0x0000000500007c02 */ /* 0x000fce0008000f00 */
.L_x_123:
[----:B-1----:R1:W2:Y:S02]  /*84f0*/  SYNCS.PHASECHK.TRANS64.TRYWAIT P0, [R0+URZ], R3 ;  /* 0x00000003000075a7 */ /* 0x0022a400080011ff */
[----:B--2---:R-:W-:Y:S05]  /*8500*/  @!P0 NANOSLEEP.SYNCS 0x989680 ;  /* 0x009896800000895d */ /* 0x004fea0003900000 */
[----:B------:R-:W2:Y:S02]  /*8510*/  @!P0 SYNCS.PHASECHK.TRANS64 P0, [R0+URZ], R3 ;  /* 0x00000003000085a7 */ /* 0x000ea400080010ff */
[----:B--2---:R-:W-:Y:S05]  /*8520*/  @!P0 BRA `(.L_x_123) ;  /* 0xfffffffc00f08947 */ /* 0x004fea000383ffff */
[----:B------:R-:W-:Y:S05]  /*8530*/  BRA `(.L_x_124) ;  /* 0xffffffa400cc7947 */ /* 0x000fea000383ffff */
.L_x_38:
[----:B------:R-:W-:-:S07]  /*8540*/  MOV R0, UR5 ;  /* 0x0000000500007c02 */ /* 0x000fce0008000f00 */
.L_x_125:
[----:B-1----:R1:W2:Y:S02]  /*8550*/  SYNCS.PHASECHK.TRANS64.TRYWAIT P0, [R0+URZ], R3 ;  /* 0x00000003000075a7 */ /* 0x0022a400080011ff */
[----:B--2---:R-:W-:Y:S05]  /*8560*/  @!P0 NANOSLEEP.SYNCS 0x989680 ;  /* 0x009896800000895d */ /* 0x004fea0003900000 */
[----:B------:R-:W2:Y:S02]  /*8570*/  @!P0 SYNCS.PHASECHK.TRANS64 P0, [R0+URZ], R3 ;  /* 0x00000003000085a7 */ /* 0x000ea400080010ff */
[----:B--2---:R-:W-:Y:S05]  /*8580*/  @!P0 BRA `(.L_x_125) ;  /* 0xfffffffc00f08947 */ /* 0x004fea000383ffff */
[----:B------:R-:W-:Y:S05]  /*8590*/  BRA `(.L_x_126) ;  /* 0xffffffa400dc7947 */ /* 0x000fea000383ffff */
.L_x_39:
[----:B------:R-:W-:-:S07]  /*85a0*/  MOV R0, UR5 ;  /* 0x0000000500007c02 */ /* 0x000fce0008000f00 */
.L_x_127:
[----:B-1----:R1:W2:Y:S02]  /*85b0*/  SYNCS.PHASECHK.TRANS64.TRYWAIT P0, [R0+URZ], R3 ;  /* 0x00000003000075a7 */ /* 0x0022a400080011ff */
[----:B--2---:R-:W-:Y:S05]  /*85c0*/  @!P0 NANOSLEEP.SYNCS 0x989680 ;  /* 0x009896800000895d */ /* 0x004fea0003900000 */
[----:B------:R-:W2:Y:S02]  /*85d0*/  @!P0 SYNCS.PHASECHK.TRANS64 P0, [R0+URZ], R3 ;  /* 0x00000003000085a7 */ /* 0x000ea400080010ff */
[----:B--2---:R-:W-:Y:S05]  /*85e0*/  @!P0 BRA `(.L_x_127) ;  /* 0xfffffffc00f08947 */ /* 0x004fea000383ffff */
[----:B------:R-:W-:Y:S05]  /*85f0*/  BRA `(.L_x_128) ;  /* 0xffffffa400ec7947 */ /* 0x000fea000383ffff */
.L_x_42:
[----:B------:R-:W-:-:S07]  /*8600*/  MOV R4, UR4 ;  /* 0x0000000400047c02 */ /* 0x000fce0008000f00 */
.L_x_129:
[----:B--2---:R2:W3:Y:S02]  /*8610*/  SYNCS.PHASECHK.TRANS64.TRYWAIT P1, [R4+URZ+0xc8], R7 ;  /* 0x0000c807040075a7 */ /* 0x0044e400080211ff */
[----:B---3--:R-:W-:Y:S05]  /*8620*/  @!P1 NANOSLEEP.SYNCS 0x989680 ;  /* 0x009896800000995d */ /* 0x008fea0003900000 */
[----:B------:R-:W3:Y:S02]  /*8630*/  @!P1 SYNCS.PHASECHK.TRANS64 P1, [R4+URZ+0xc8], R7 ;  /* 0x0000c807040095a7 */ /* 0x000ee400080210ff */
[----:B---3--:R-:W-:Y:S05]  /*8640*/  @!P1 BRA `(.L_x_129) ;  /* 0xfffffffc00f09947 */ /* 0x008fea000383ffff */
[----:B------:R-:W-:Y:S05]  /*8650*/  BRA `(.L_x_130) ;  /* 0xffffffa8005c7947 */ /* 0x000fea000383ffff */
.L_x_43:
[----:B--2---:R-:W-:-:S07]  /*8660*/  MOV R4, UR4 ;  /* 0x0000000400047c02 */ /* 0x004fce0008000f00 */
.L_x_131:
[----:B--2---:R2:W3:Y:S02]  /*8670*/  SYNCS.PHASECHK.TRANS64.TRYWAIT P1, [R4+URZ+0xc0], R5 ;  /* 0x0000c005040075a7 */ /* 0x0044e400080211ff */
[----:B---3--:R-:W-:Y:S05]  /*8680*/  @!P1 NANOSLEEP.SYNCS 0x989680 ;  /* 0x009896800000995d */ /* 0x008fea0003900000 */
[----:B------:R-:W3:Y:S02]  /*8690*/  @!P1 SYNCS.PHASECHK.TRANS64 P1, [R4+URZ+0xc0], R5 ;  /* 0x0000c005040095a7 */ /* 0x000ee400080210ff */
[----:B---3--:R-:W-:Y:S05]  /*86a0*/  @!P1 BRA `(.L_x_131) ;  /* 0xfffffffc00f09947 */ /* 0x008fea000383ffff */
[----:B------:R-:W-:Y:S05]  /*86b0*/  BRA `(.L_x_132) ;  /* 0xffffffa800647947 */ /* 0x000fea000383ffff */
.L_x_51:
[----:B------:R-:W-:-:S07]  /*86c0*/  MOV R0, UR20 ;  /* 0x0000001400007c02 */ /* 0x000fce0008000f00 */
.L_x_133:
[----:B-1----:R1:W2:Y:S02]  /*86d0*/  SYNCS.PHASECHK.TRANS64.TRYWAIT P0, [R0+URZ+0xc0], R5 ;  /* 0x0000c005000075a7 */ /* 0x0022a400080011ff */
[----:B--2---:R-:W-:Y:S05]  /*86e0*/  @!P0 NANOSLEEP.SYNCS 0x989680 ;  /* 0x009896800000895d */ /* 0x004fea0003900000 */
[----:B------:R-:W2:Y:S02]  /*86f0*/  @!P0 SYNCS.PHASECHK.TRANS64 P0, [R0+URZ+0xc0], R5 ;  /* 0x0000c005000085a7 */ /* 0x000ea400080010ff */
[----:B--2---:R-:W-:Y:S05]  /*8700*/  @!P0 BRA `(.L_x_133) ;  /* 0xfffffffc00f08947 */ /* 0x004fea000383ffff */
[----:B------:R-:W-:Y:S05]  /*8710*/  BRA `(.L_x_134) ;  /* 0xffffffac00f07947 */ /* 0x000fea000383ffff */
.L_x_52:
[----:B------:R-:W-:-:S07]  /*8720*/  MOV R5, UR24 ;  /* 0x0000001800057c02 */ /* 0x000fce0008000f00 */
.L_x_135:
[----:B-1----:R1:W2:Y:S02]  /*8730*/  SYNCS.PHASECHK.TRANS64.TRYWAIT P0, [R5+URZ+0xe0], R0 ;  /* 0x0000e000050075a7 */ /* 0x0022a400080011ff */
[----:B--2---:R-:W-:Y:S05]  /*8740*/  @!P0 NANOSLEEP.SYNCS 0x989680 ;  /* 0x009896800000895d */ /* 0x004fea0003900000 */
[----:B------:R-:W2:Y:S02]  /*8750*/  @!P0 SYNCS.PHASECHK.TRANS64 P0, [R5+URZ+0xe0], R0 ;  /* 0x0000e000050085a7 */ /* 0x000ea400080010ff */
[----:B--2---:R-:W-:Y:S05]  /*8760*/  @!P0 BRA `(.L_x_135) ;  /* 0xfffffffc00f08947 */ /* 0x004fea000383ffff */
[----:B------:R-:W-:Y:S05]  /*8770*/  BRA `(.L_x_136) ;  /* 0xffffffb0000c7947 */ /* 0x000fea000383ffff */
.L_x_55:
[----:B-1----:R-:W-:Y:S07]  /*8780*/  MOV R0, UR18 ;  /* 0x0000001200007c02 */ /* 0x002fee0008000f00 */
.L_x_137:
[----:B-1----:R1:W2:Y:S02]  /*8790*/  SYNCS.PHASECHK.TRANS64.TRYWAIT P0, [R0+URZ], R5 ;  /* 0x00000005000075a7 */ /* 0x0022a400080011ff */
[----:B--2---:R-:W-:Y:S05]  /*87a0*/  @!P0 NANOSLEEP.SYNCS 0x989680 ;  /* 0x009896800000895d */ /* 0x004fea0003900000 */
[----:B------:R-:W2:Y:S02]  /*87b0*/  @!P0 SYNCS.PHASECHK.TRANS64 P0, [R0+URZ], R5 ;  /* 0x00000005000085a7 */ /* 0x000ea400080010ff */
[----:B--2---:R-:W-:Y:S05]  /*87c0*/  @!P0 BRA `(.L_x_137) ;  /* 0xfffffffc00f08947 */ /* 0x004fea000383ffff */
[----:B------:R-:W-:Y:S05]  /*87d0*/  BRA `(.L_x_54) ;  /* 0xffffffb000307947 */ /* 0x000fea000383ffff */
.L_x_58:
[----:B------:R-:W-:-:S07]  /*87e0*/  MOV R0, UR4 ;  /* 0x0000000400007c02 */ /* 0x000fce0008000f00 */
.L_x_138:
[----:B-1----:R1:W3:Y:S02]  /*87f0*/  SYNCS.PHASECHK.TRANS64.TRYWAIT P0, [R0+URZ], R3 ;  /* 0x00000003000075a7 */ /* 0x0022e400080011ff */
[----:B---3--:R-:W-:Y:S05]  /*8800*/  @!P0 NANOSLEEP.SYNCS 0x989680 ;  /* 0x009896800000895d */ /* 0x008fea0003900000 */
[----:B------:R-:W3:Y:S02]  /*8810*/  @!P0 SYNCS.PHASECHK.TRANS64 P0, [R0+URZ], R3 ;  /* 0x00000003000085a7 */ /* 0x000ee400080010ff */
[----:B---3--:R-:W-:Y:S05]  /*8820*/  @!P0 BRA `(.L_x_138) ;  /* 0xfffffffc00f08947 */ /* 0x008fea000383ffff */
[----:B------:R-:W-:Y:S05]  /*8830*/  BRA `(.L_x_139) ;  /* 0xffffffb4002c7947 */ /* 0x000fea000383ffff */
.L_x_59:
[----:B------:R-:W-:-:S07]  /*8840*/  MOV R0, UR4 ;  /* 0x0000000400007c02 */ /* 0x000fce0008000f00 */
.L_x_140:
[----:B-1----:R1:W2:Y:S02]  /*8850*/  SYNCS.PHASECHK.TRANS64.TRYWAIT P0, [R0+URZ], R3 ;  /* 0x00000003000075a7 */ /* 0x0022a400080011ff */
[----:B--2---:R-:W-:Y:S05]  /*8860*/  @!P0 NANOSLEEP.SYNCS 0x989680 ;  /* 0x009896800000895d */ /* 0x004fea0003900000 */
[----:B------:R-:W2:Y:S02]  /*8870*/  @!P0 SYNCS.PHASECHK.TRANS64 P0, [R0+URZ], R3 ;  /* 0x00000003000085a7 */ /* 0x000ea400080010ff */
[----:B--2---:R-:W-:Y:S05]  /*8880*/  @!P0 BRA `(.L_x_140) ;  /* 0xfffffffc00f08947 */ /* 0x004fea000383ffff */
[----:B------:R-:W-:Y:S05]  /*8890*/  BRA `(.L_x_141) ;  /* 0xffffffb400387947 */ /* 0x000fea000383ffff */
.L_x_64:
[----:B------:R-:W-:Y:S07]  /*88a0*/  MOV R0, UR24 ;  /* 0x0000001800007c02 */ /* 0x000fee0008000f00 */
.L_x_142:
[----:B--2---:R2:W4:Y:S02]  /*88b0*/  SYNCS.PHASECHK.TRANS64.TRYWAIT P0, [R0+URZ+0xc0], R5 ;  /* 0x0000c005000075a7 */ /* 0x00452400080011ff */
[----:B----4-:R-:W-:Y:S05]  /*88c0*/  @!P0 NANOSLEEP.SYNCS 0x989680 ;  /* 0x009896800000895d */ /* 0x010fea0003900000 */
[----:B------:R-:W4:Y:S02]  /*88d0*/  @!P0 SYNCS.PHASECHK.TRANS64 P0, [R0+URZ+0xc0], R5 ;  /* 0x0000c005000085a7 */ /* 0x000f2400080010ff */
[----:B----4-:R-:W-:Y:S05]  /*88e0*/  @!P0 BRA `(.L_x_142) ;  /* 0xfffffffc00f08947 */ /* 0x010fea000383ffff */
[----:B------:R-:W-:Y:S05]  /*88f0*/  BRA `(.L_x_143) ;  /* 0xffffffb800747947 */ /* 0x000fea000383ffff */
.L_x_67:
[----:B------:R-:W-:Y:S07]  /*8900*/  MOV R0, UR24 ;  /* 0x0000001800007c02 */ /* 0x000fee0008000f00 */
.L_x_144:
[----:B--2---:R2:W4:Y:S02]  /*8910*/  SYNCS.PHASECHK.TRANS64.TRYWAIT P3, [R0+URZ+0xb8], R15 ;  /* 0x0000b80f000075a7 */ /* 0x00452400080611ff */
[----:B----4-:R-:W-:Y:S05]  /*8920*/  @!P3 NANOSLEEP.SYNCS 0x989680 ;  /* 0x009896800000b95d */ /* 0x010fea0003900000 */
[----:B------:R-:W4:Y:S02]  /*8930*/  @!P3 SYNCS.PHASECHK.TRANS64 P3, [R0+URZ+0xb8], R15 ;  /* 0x0000b80f0000b5a7 */ /* 0x000f2400080610ff */
[----:B----4-:R-:W-:Y:S05]  /*8940*/  @!P3 BRA `(.L_x_144) ;  /* 0xfffffffc00f0b947 */ /* 0x010fea000383ffff */
[----:B------:R-:W-:Y:S05]  /*8950*/  BRA `(.L_x_66) ;  /* 0xffffffbc00d07947 */ /* 0x000fea000383ffff */
.L_x_70:
[----:B------:R-:W-:Y:S07]  /*8960*/  MOV R8, UR7 ;  /* 0x0000000700087c02 */ /* 0x000fee0008000f00 */
.L_x_145:
[----:B-1----:R1:W2:Y:S02]  /*8970*/  SYNCS.PHASECHK.TRANS64.TRYWAIT P1, [R8+URZ+0x98], R15 ;  /* 0x0000980f080075a7 */ /* 0x0022a400080211ff */
[----:B--2---:R-:W-:Y:S05]  /*8980*/  @!P1 NANOSLEEP.SYNCS 0x989680 ;  /* 0x009896800000995d */ /* 0x004fea0003900000 */
[----:B------:R-:W2:Y:S02]  /*8990*/  @!P1 SYNCS.PHASECHK.TRANS64 P1, [R8+URZ+0x98], R15 ;  /* 0x0000980f080095a7 */ /* 0x000ea400080210ff */
[----:B--2---:R-:W-:Y:S05]  /*89a0*/  @!P1 BRA `(.L_x_145) ;  /* 0xfffffffc00f09947 */ /* 0x004fea000383ffff */
[----:B------:R-:W-:Y:S05]  /*89b0*/  BRA `(.L_x_146) ;  /* 0xffffffc000847947 */ /* 0x000fea000383ffff */
.L_x_71:
[----:B------:R-:W-:Y:S07]  /*89c0*/  MOV R5, UR4 ;  /* 0x0000000400057c02 */ /* 0x000fee0008000f00 */
.L_x_147:
[----:B-1----:R1:W2:Y:S02]  /*89d0*/  SYNCS.PHASECHK.TRANS64.TRYWAIT P0, [R5+URZ+0x98], R14 ;  /* 0x0000980e050075a7 */ /* 0x0022a400080011ff */
[----:B--2---:R-:W-:Y:S05]  /*89e0*/  @!P0 NANOSLEEP.SYNCS 0x989680 ;  /* 0x009896800000895d */ /* 0x004fea0003900000 */
[----:B------:R-:W2:Y:S02]  /*89f0*/  @!P0 SYNCS.PHASECHK.TRANS64 P0, [R5+URZ+0x98], R14 ;  /* 0x0000980e050085a7 */ /* 0x000ea400080010ff */
[----:B--2---:R-:W-:Y:S05]  /*8a00*/  @!P0 BRA `(.L_x_147) ;  /* 0xfffffffc00f08947 */ /* 0x004fea000383ffff */
[----:B------:R-:W-:Y:S05]  /*8a10*/  BRA `(.L_x_148) ;  /* 0xffffffc000f07947 */ /* 0x000fea000383ffff */
.L_x_73:
[----:B------:R-:W-:-:S07]  /*8a20*/  MOV R0, UR4 ;  /* 0x0000000400007c02 */ /* 0x000fce0008000f00 */
.L_x_149:
[----:B-1----:R1:W4:Y:S02]  /*8a30*/  SYNCS.PHASECHK.TRANS64.TRYWAIT P0, [R0+URZ], R3 ;  /* 0x00000003000075a7 */ /* 0x00232400080011ff */
[----:B----4-:R-:W-:Y:S05]  /*8a40*/  @!P0 NANOSLEEP.SYNCS 0x989680 ;  /* 0x009896800000895d */ /* 0x010fea0003900000 */
[----:B------:R-:W4:Y:S02]  /*8a50*/  @!P0 SYNCS.PHASECHK.TRANS64 P0, [R0+URZ], R3 ;  /* 0x00000003000085a7 */ /* 0x000f2400080010ff */
[----:B----4-:R-:W-:Y:S05]  /*8a60*/  @!P0 BRA `(.L_x_149) ;  /* 0xfffffffc00f08947 */ /* 0x010fea000383ffff */
[----:B------:R-:W-:Y:S05]  /*8a70*/  BRA `(.L_x_150) ;  /* 0xffffffc400787947 */ /* 0x000fea000383ffff */
.L_x_74:
[----:B-1----:R1:W4:Y:S02]  /*8a80*/  SYNCS.PHASECHK.TRANS64.TRYWAIT P0, [R2+URZ], R3 ;  /* 0x00000003020075a7 */ /* 0x00232400080011ff */
[----:B----4-:R-:W-:Y:S05]  /*8a90*/  @!P0 NANOSLEEP.SYNCS 0x989680 ;  /* 0x009896800000895d */ /* 0x010fea0003900000 */
[----:B------:R-:W4:Y:S02]  /*8aa0*/  @!P0 SYNCS.PHASECHK.TRANS64 P0, [R2+URZ], R3 ;  /* 0x00000003020085a7 */ /* 0x000f2400080010ff */
[----:B----4-:R-:W-:Y:S05]  /*8ab0*/  @!P0 BRA `(.L_x_74) ;  /* 0xfffffffc00f08947 */ /* 0x010fea000383ffff */
[----:B------:R-:W-:Y:S05]  /*8ac0*/  BRA `(.L_x_151) ;  /* 0xffffffc400a47947 */ /* 0x000fea000383ffff */
.L_x_76:
[----:B------:R-:W-:Y:S07]  /*8ad0*/  MOV R0, UR49 ;  /* 0x0000003100007c02 */ /* 0x000fee0008000f00 */
.L_x_152:
[----:B-1----:R1:W2:Y:S02]  /*8ae0*/  SYNCS.PHASECHK.TRANS64.TRYWAIT P0, [R0+URZ+0xc0], R3 ;  /* 0x0000c003000075a7 */ /* 0x0022a400080011ff */
[----:B--2---:R-:W-:Y:S05]  /*8af0*/  @!P0 NANOSLEEP.SYNCS 0x989680 ;  /* 0x009896800000895d */ /* 0x004fea0003900000 */
[----:B------:R-:W2:Y:S02]  /*8b00*/  @!P0 SYNCS.PHASECHK.TRANS64 P0, [R0+URZ+0xc0], R3 ;  /* 0x0000c003000085a7 */ /* 0x000ea400080010ff */
[----:B--2---:R-:W-:Y:S05]  /*8b10*/  @!P0 BRA `(.L_x_152) ;  /* 0xfffffffc00f08947 */ /* 0x004fea000383ffff */
[----:B------:R-:W-:Y:S05]  /*8b20*/  BRA `(.L_x_153) ;  /* 0xffffffc800887947 */ /* 0x000fea000383ffff */
.L_x_86:
[----:B-1----:R1:W2:Y:S02]  /*8b30*/  SYNCS.PHASECHK.TRANS64.TRYWAIT P1, [R0+URZ+0x80], R5 ;  /* 0x00008005000075a7 */ /* 0x0022a400080211ff */
[----:B--2---:R-:W-:Y:S05]  /*8b40*/  @!P1 NANOSLEEP.SYNCS 0x989680 ;  /* 0x009896800000995d */ /* 0x004fea0003900000 */
[----:B------:R-:W2:Y:S02]  /*8b50*/  @!P1 SYNCS.PHASECHK.TRANS64 P1, [R0+URZ+0x80], R5 ;  /* 0x00008005000095a7 */ /* 0x000ea400080210ff */
[----:B--2---:R-:W-:Y:S05]  /*8b60*/  @!P1 BRA `(.L_x_86) ;  /* 0xfffffffc00f09947 */ /* 0x004fea000383ffff */
[----:B------:R-:W-:Y:S05]  /*8b70*/  BRA `(.L_x_85) ;  /* 0xffffffd800687947 */ /* 0x000fea000383ffff */
.L_x_88:
[----:B-1----:R1:W3:Y:S02]  /*8b80*/  SYNCS.PHASECHK.TRANS64.TRYWAIT P0, [R102+URZ+0xd0], R3 ;  /* 0x0000d003660075a7 */ /* 0x0022e400080011ff */
[----:B---3--:R-:W-:Y:S05]  /*8b90*/  @!P0 NANOSLEEP.SYNCS 0x989680 ;  /* 0x009896800000895d */ /* 0x008fea0003900000 */
[----:B------:R-:W3:Y:S02]  /*8ba0*/  @!P0 SYNCS.PHASECHK.TRANS64 P0, [R102+URZ+0xd0], R3 ;  /* 0x0000d003660085a7 */ /* 0x000ee400080010ff */
[----:B---3--:R-:W-:Y:S05]  /*8bb0*/  @!P0 BRA `(.L_x_88) ;  /* 0xfffffffc00f08947 */ /* 0x008fea000383ffff */
[----:B------:R-:W-:Y:S05]  /*8bc0*/  BRA `(.L_x_87) ;  /* 0xffffffd800a07947 */ /* 0x000fea000383ffff */
.L_x_99:
[----:B--2---:R2:W3:Y:S02]  /*8bd0*/  SYNCS.PHASECHK.TRANS64.TRYWAIT P0, [R3+URZ+0x80], R4 ;  /* 0x00008004030075a7 */ /* 0x0044e400080011ff */
[----:B---3--:R-:W-:Y:S05]  /*8be0*/  @!P0 NANOSLEEP.SYNCS 0x989680 ;  /* 0x009896800000895d */ /* 0x008fea0003900000 */
[----:B------:R-:W3:Y:S02]  /*8bf0*/  @!P0 SYNCS.PHASECHK.TRANS64 P0, [R3+URZ+0x80], R4 ;  /* 0x00008004030085a7 */ /* 0x000ee400080010ff */
[----:B---3--:R-:W-:Y:S05]  /*8c00*/  @!P0 BRA `(.L_x_99) ;  /* 0xfffffffc00f08947 */ /* 0x008fea000383ffff */
[----:B------:R-:W-:Y:S05]  /*8c10*/  BRA `(.L_x_98) ;  /* 0xffffffe400a47947 */ /* 0x000fea000383ffff */
        .weak           $__internal_0_$__cuda_sm10x_tcgen05_guardrail_trap_col_being_dealloced_not_returned_by_alloc
        .type           $__internal_0_$__cuda_sm10x_tcgen05_guardrail_trap_col_being_dealloced_not_returned_by_alloc,@function
        .size           $__internal_0_$__cuda_sm10x_tcgen05_guardrail_trap_col_being_dealloced_not_returned_by_alloc,($__internal_1_$__cuda_sm10x_tcgen05_guardrail_trap_phase_invalid_during_alloc - $__internal_0_$__cuda_sm10x_tcgen05_guardrail_trap_col_being_dealloced_not_returned_by_alloc)
$__internal_0_$__cuda_sm10x_tcgen05_guardrail_trap_col_being_dealloced_not_returned_by_alloc:
[----:B------:R-:W-:Y:S05]  /*8c20*/  BPT.TRAP 0x1 ;  /* 0x000000040000795c */ /* 0x000fea0000300000 */
[----:B------:R-:W-:-:S04]  /*8c30*/  MOV R3, 0x0 ;  /* 0x0000000000037802 */ /* 0x000fc80000000f00 */
[----:B------:R-:W-:Y:S05]  /*8c40*/  RET.REL.NODEC R2 `(_ZN7cutlass13device_kernelINS_4conv6kernel13ConvUniversalINS1_16ConvProblemShapeILNS1_8OperatorE0ELi3EEENS1_10collective14CollectiveConvINS1_47MainloopSm100TmaUmmaWarpSpecializedImplicitGemmILS5_0ELi8ELi3ELi1ELi2EN4cute5tupleIJNSA_1CILi1EEESD_SD_EEEEENSB_IJNSC_ILi128EEENSC_ILi64EEENSB_IJSH_EEEEEENS_10bfloat16_tESK_NSA_8TiledMMAINSA_8MMA_AtomIJNSA_20SM100_MMA_F16BF16_SSISK_SK_fLi128ELi64ELNSA_4UMMA5MajorE0ELSP_0ELNSO_7ScaleInE0ELSQ_0EEEEEENSA_6LayoutISE_NSB_IJNSC_ILi0EEESU_SU_EEEEENSB_IJNSA_10UnderscoreESX_SX_EEEEENS7_6detail27Sm100ImplicitGemmTileTraitsINSA_20SM90_TMA_LOAD_IM2COLENSA_14ComposedLayoutINSA_7SwizzleILi3ELi4ELi3EEENSA_18smem_ptr_flag_bitsILi16EEENST_INSB_IJNSC_ILi8EEESH_EEENSB_IJSH_SD_EEEEEEEvEENS11_INSA_13SM90_TMA_LOADES1C_vEEEENS_8epilogue10collective18CollectiveEpilogueINS1H_23Sm100TmaWarpSpecializedILi3ELi2ELi32ELb1ELb0EEEJSJ_NSB_IJNST_ISG_SD_EENST_INSC_ILi32EEESD_EEEEESK_NSB_IJNSB_IJllllEEESD_SU_EEESK_S1R_NS1H_6fusion15FusionCallbacksIS1L_NS1S_17LinearCombinationISK_fSK_fLNS_15FloatRoundStyleE2EEESJ_S1P_JEEENSA_5SM1004TMEM4LOAD26SM100_TMEM_LOAD_32dp32b32xES12_NS13_INS14_ILi2ELi4ELi3EEES17_NST_INSB_IJS18_S1N_EEENSB_IJS1N_SD_EEEEEEENSA_39AutoVectorizingCopyWithAssumedAlignmentILi128EEENSA_21SM90_TMA_STORE_IM2COLES26_S28_S28_EEEvvEEEEvNT_6ParamsE) ;  /* 0xffffff7002ec7950 */ /* 0x000fea0003c3ffff */
        .weak           $__internal_1_$__cuda_sm10x_tcgen05_guardrail_trap_phase_invalid_during_alloc
        .type           $__internal_1_$__cuda_sm10x_tcgen05_guardrail_trap_phase_invalid_during_alloc,@function
        .size           $__internal_1_$__cuda_sm10x_tcgen05_guardrail_trap_phase_invalid_during_alloc,($__internal_2_$__cuda_sm10x_tcgen05_guardrail_trap_unallocated_columns_being_dealloced - $__internal_1_$__cuda_sm10x_tcgen05_guardrail_trap_phase_invalid_during_alloc)
$__internal_1_$__cuda_sm10x_tcgen05_guardrail_trap_phase_invalid_during_alloc:
[----:B------:R-:W-:Y:S05]  /*8c50*/  BPT.TRAP 0x1 ;  /* 0x000000040000795c */ /* 0x000fea0000300000 */
[----:B------:R-:W-:-:S04]  /*8c60*/  HFMA2 R3, -RZ, RZ, 0, 0 ;  /* 0x00000000ff037431 */ /* 0x000fc800000001ff */
[----:B------:R-:W-:Y:S05]  /*8c70*/  RET.REL.NODEC R2 `(_ZN7cutlass13device_kernelINS_4conv6kernel13ConvUniversalINS1_16ConvProblemShapeILNS1_8OperatorE0ELi3EEENS1_10collective14CollectiveConvINS1_47MainloopSm100TmaUmmaWarpSpecializedImplicitGemmILS5_0ELi8ELi3ELi1ELi2EN4cute5tupleIJNSA_1CILi1EEESD_SD_EEEEENSB_IJNSC_ILi128EEENSC_ILi64EEENSB_IJSH_EEEEEENS_10bfloat16_tESK_NSA_8TiledMMAINSA_8MMA_AtomIJNSA_20SM100_MMA_F16BF16_SSISK_SK_fLi128ELi64ELNSA_4UMMA5MajorE0ELSP_0ELNSO_7ScaleInE0ELSQ_0EEEEEENSA_6LayoutISE_NSB_IJNSC_ILi0EEESU_SU_EEEEENSB_IJNSA_10UnderscoreESX_SX_EEEEENS7_6detail27Sm100ImplicitGemmTileTraitsINSA_20SM90_TMA_LOAD_IM2COLENSA_14ComposedLayoutINSA_7SwizzleILi3ELi4ELi3EEENSA_18smem_ptr_flag_bitsILi16EEENST_INSB_IJNSC_ILi8EEESH_EEENSB_IJSH_SD_EEEEEEEvEENS11_INSA_13SM90_TMA_LOADES1C_vEEEENS_8epilogue10collective18CollectiveEpilogueINS1H_23Sm100TmaWarpSpecializedILi3ELi2ELi32ELb1ELb0EEEJSJ_NSB_IJNST_ISG_SD_EENST_INSC_ILi32EEESD_EEEEESK_NSB_IJNSB_IJllllEEESD_SU_EEESK_S1R_NS1H_6fusion15FusionCallbacksIS1L_NS1S_17LinearCombinationISK_fSK_fLNS_15FloatRoundStyleE2EEESJ_S1P_JEEENSA_5SM1004TMEM4LOAD26SM100_TMEM_LOAD_32dp32b32xES12_NS13_INS14_ILi2ELi4ELi3EEES17_NST_INSB_IJS18_S1N_EEENSB_IJS1N_SD_EEEEEEENSA_39AutoVectorizingCopyWithAssumedAlignmentILi128EEENSA_21SM90_TMA_STORE_IM2COLES26_S28_S28_EEEvvEEEEvNT_6ParamsE) ;  /* 0xffffff7002e07950 */ /* 0x000fea0003c3ffff */
        .weak           $__internal_2_$__cuda_sm10x_tcgen05_guardrail_trap_unallocated_columns_being_dealloced
        .type           $__internal_2_$__cuda_sm10x_tcgen05_guardrail_trap_unallocated_columns_being_dealloced,@function
        .size           $__internal_2_$__cuda_sm10x_tcgen05_guardrail_trap_unallocated_columns_being_dealloced,(.L_x_155 - $__internal_2_$__cuda_sm10x_tcgen05_guardrail_trap_unallocated_columns_being_dealloced)
$__internal_2_$__cuda_sm10x_tcgen05_guardrail_trap_unallocated_columns_being_dealloced:
[----:B------:R-:W-:Y:S05]  /*8c80*/  BPT.TRAP 0x1 ;  /* 0x000000040000795c */ /* 0x000fea0000300000 */
[----:B------:R-:W-:-:S04]  /*8c90*/  MOV R3, 0x0 ;  /* 0x0000000000037802 */ /* 0x000fc80000000f00 */
[----:B------:R-:W-:Y:S05]  /*8ca0*/  RET.REL.NODEC R2 `(_ZN7cutlass13device_kernelINS_4conv6kernel13ConvUniversalINS1_16ConvProblemShapeILNS1_8OperatorE0ELi3EEENS1_10collective14CollectiveConvINS1_47MainloopSm100TmaUmmaWarpSpecializedImplicitGemmILS5_0ELi8ELi3ELi1ELi2EN4cute5tupleIJNSA_1CILi1EEESD_SD_EEEEENSB_IJNSC_ILi128EEENSC_ILi64EEENSB_IJSH_EEEEEENS_10bfloat16_tESK_NSA_8TiledMMAINSA_8MMA_AtomIJNSA_20SM100_MMA_F16BF16_SSISK_SK_fLi128ELi64ELNSA_4UMMA5MajorE0ELSP_0ELNSO_7ScaleInE0ELSQ_0EEEEEENSA_6LayoutISE_NSB_IJNSC_ILi0EEESU_SU_EEEEENSB_IJNSA_10UnderscoreESX_SX_EEEEENS7_6detail27Sm100ImplicitGemmTileTraitsINSA_20SM90_TMA_LOAD_IM2COLENSA_14ComposedLayoutINSA_7SwizzleILi3ELi4ELi3EEENSA_18smem_ptr_flag_bitsILi16EEENST_INSB_IJNSC_ILi8EEESH_EEENSB_IJSH_SD_EEEEEEEvEENS11_INSA_13SM90_TMA_LOADES1C_vEEEENS_8epilogue10collective18CollectiveEpilogueINS1H_23Sm100TmaWarpSpecializedILi3ELi2ELi32ELb1ELb0EEEJSJ_NSB_IJNST_ISG_SD_EENST_INSC_ILi32EEESD_EEEEESK_NSB_IJNSB_IJllllEEESD_SU_EEESK_S1R_NS1H_6fusion15FusionCallbacksIS1L_NS1S_17LinearCombinationISK_fSK_fLNS_15FloatRoundStyleE2EEESJ_S1P_JEEENSA_5SM1004TMEM4LOAD26SM100_TMEM_LOAD_32dp32b32xES12_NS13_INS14_ILi2ELi4ELi3EEES17_NST_INSB_IJS18_S1N_EEENSB_IJS1N_SD_EEEEEEENSA_39AutoVectorizingCopyWithAssumedAlignmentILi128EEENSA_21SM90_TMA_STORE_IM2COLES26_S28_S28_EEEvvEEEEvNT_6ParamsE) ;  /* 0xffffff7002d47950 */ /* 0x000fea0003c3ffff */
.L_x_154:
[----:B------:R-:W-:-:S00]  /*8cb0*/  BRA `(.L_x_154) ;  /* 0xfffffffc00fc7947 */ /* 0x000fc0000383ffff */
[----:B------:R-:W-:-:S00]  /*8cc0*/  NOP ;  /* 0x0000000000007918 */ /* 0x000fc00000000000 */
        /* <DEDUP_REMOVED lines=11> */
.L_x_155:


//--------------------- .nv.global.init           --------------------------
	.section	.nv.global.init,"aw",@progbits
.nv.global.init:
	.type		$str$29,@object
	.size		$str$29,($str$30 - $str$29)
$str$29:
        /*0000*/ 	.byte	0x28, 0x61, 0x64, 0x64, 0x72, 0x65, 0x73, 0x73, 0x20, 0x26, 0x20, 0x6d, 0x61, 0x73, 0x6b, 0x29
        /*0010*/ 	.byte	0x20, 0x3d, 0x3d, 0x20, 0x30, 0x00
	.type		$str$30,@object
	.size		$str$30,($str$28 - $str$30)
$str$30:
        /*0016*/ 	.byte	0x2f, 0x74, 0x6d, 0x70, 0x2f, 0x63, 0x75, 0x74, 0x6c, 0x61, 0x73, 0x73, 0x5f, 0x73, 0x77, 0x65
        /*0026*/ 	.byte	0x65, 0x70, 0x5f, 0x73, 0x72, 0x63, 0x2f, 0x69, 0x6e, 0x63, 0x6c, 0x75, 0x64, 0x65, 0x2f, 0x63
        /*0036*/ 	.byte	0x75, 0x74, 0x65, 0x2f, 0x70, 0x6f, 0x69, 0x6e, 0x74, 0x65, 0x72, 0x5f, 0x66, 0x6c, 0x61, 0x67
        /*0046*/ 	.byte	0x67, 0x65, 0x64, 0x2e, 0x68, 0x70, 0x70, 0x00
	.type		$str$28,@object
	.size		$str$28,($str$27 - $str$28)
$str$28:
        /*004e*/ 	.byte	0x2f, 0x74, 0x6d, 0x70, 0x2f, 0x63, 0x75, 0x74, 0x6c, 0x61, 0x73, 0x73, 0x5f, 0x73, 0x77, 0x65
        /*005e*/ 	.byte	0x65, 0x70, 0x5f, 0x73, 0x72, 0x63, 0x2f, 0x69, 0x6e, 0x63, 0x6c, 0x75, 0x64, 0x65, 0x2f, 0x63
        /*006e*/ 	.byte	0x75, 0x74, 0x65, 0x2f, 0x61, 0x74, 0x6f, 0x6d, 0x2f, 0x63, 0x6f, 0x70, 0x79, 0x5f, 0x74, 0x72
        /*007e*/ 	.byte	0x61, 0x69, 0x74, 0x73, 0x5f, 0x73, 0x6d, 0x31, 0x30, 0x30, 0x2e, 0x68, 0x70, 0x70, 0x00
	.type		$str$27,@object
	.size		$str$27,(__unnamed_1 - $str$27)
$str$27:
        /*008d*/ 	.byte	0x28, 0x28, 0x75, 0x69, 0x6e, 0x74, 0x33, 0x32, 0x5f, 0x74, 0x28, 0x74, 0x68, 0x72, 0x65, 0x61
        /*009d*/ 	.byte	0x64, 0x49, 0x64, 0x78, 0x2e, 0x78, 0x29, 0x20, 0x2f, 0x20, 0x33, 0x32, 0x29, 0x20, 0x25, 0x20
        /*00ad*/ 	.byte	0x34, 0x29, 0x20, 0x3d, 0x3d, 0x20, 0x28, 0x28, 0x28, 0x74, 0x6d, 0x65, 0x6d, 0x5f, 0x61, 0x64
        /*00bd*/ 	.byte	0x64, 0x72, 0x20, 0x3e, 0x3e, 0x20, 0x31, 0x36, 0x29, 0x20, 0x2f, 0x20, 0x33, 0x32, 0x29, 0x20
        /*00cd*/ 	.byte	0x25, 0x20, 0x34, 0x29, 0x00
	.type		__unnamed_1,@object
	.size		__unnamed_1,(__unnamed_2 - __unnamed_1)
__unnamed_1:
        /*00d2*/ 	.byte	0x61, 0x75, 0x74, 0x6f, 0x20, 0x63, 0x75, 0x74, 0x65, 0x3a, 0x3a, 0x61, 0x73, 0x5f, 0x70, 0x6f
        /* <DEDUP_REMOVED lines=24> */
        /*0262*/ 	.byte	0x34, 0x30, 0x39, 0x36, 0x3e, 0x3e, 0x3e, 0x3e, 0x5d, 0x00
	.type		__unnamed_2,@object
	.size		__unnamed_2,(.L_2 - __unnamed_2)
__unnamed_2:
        /* <DEDUP_REMOVED lines=42> */
        /*050c*/ 	.byte	0x3e, 0x3e, 0x5d, 0x00
.L_2:


//--------------------- .nv.shared._ZN7cutlass13device_kernelINS_4conv6kernel13ConvUniversalINS1_16ConvProblemShapeILNS1_8OperatorE0ELi3EEENS1_10collective14CollectiveConvINS1_47MainloopSm100TmaUmmaWarpSpecializedImplicitGemmILS5_0ELi8ELi3ELi1ELi2EN4cute5tupleIJNSA_1CILi1EEESD_SD_EEEEENSB_IJNSC_ILi128EEENSC_ILi64EEENSB_IJSH_EEEEEENS_10bfloat16_tESK_NSA_8TiledMMAINSA_8MMA_AtomIJNSA_20SM100_MMA_F16BF16_SSISK_SK_fLi128ELi64ELNSA_4UMMA5MajorE0ELSP_0ELNSO_7ScaleInE0ELSQ_0EEEEEENSA_6LayoutISE_NSB_IJNSC_ILi0EEESU_SU_EEEEENSB_IJNSA_10UnderscoreESX_SX_EEEEENS7_6detail27Sm100ImplicitGemmTileTraitsINSA_20SM90_TMA_LOAD_IM2COLENSA_14ComposedLayoutINSA_7SwizzleILi3ELi4ELi3EEENSA_18smem_ptr_flag_bitsILi16EEENST_INSB_IJNSC_ILi8EEESH_EEENSB_IJSH_SD_EEEEEEEvEENS11_INSA_13SM90_TMA_LOADES1C_vEEEENS_8epilogue10collective18CollectiveEpilogueINS1H_23Sm100TmaWarpSpecializedILi3ELi2ELi32ELb1ELb0EEEJSJ_NSB_IJNST_ISG_SD_EENST_INSC_ILi32EEESD_EEEEESK_NSB_IJNSB_IJllllEEESD_SU_EEESK_S1R_NS1H_6fusion15FusionCallbacksIS1L_NS1S_17LinearCombinationISK_fSK_fLNS_15FloatRoundStyleE2EEESJ_S1P_JEEENSA_5SM1004TMEM4LOAD26SM100_TMEM_LOAD_32dp32b32xES12_NS13_INS14_ILi2ELi4ELi3EEES17_NST_INSB_IJS18_S1N_EEENSB_IJS1N_SD_EEEEEEENSA_39AutoVectorizingCopyWithAssumedAlignmentILi128EEENSA_21SM90_TMA_STORE_IM2COLES26_S28_S28_EEEvvEEEEvNT_6ParamsE --------------------------
	.section	.nv.shared._ZN7cutlass13device_kernelINS_4conv6kernel13ConvUniversalINS1_16ConvProblemShapeILNS1_8OperatorE0ELi3EEENS1_10collective14CollectiveConvINS1_47MainloopSm100TmaUmmaWarpSpecializedImplicitGemmILS5_0ELi8ELi3ELi1ELi2EN4cute5tupleIJNSA_1CILi1EEESD_SD_EEEEENSB_IJNSC_ILi128EEENSC_ILi64EEENSB_IJSH_EEEEEENS_10bfloat16_tESK_NSA_8TiledMMAINSA_8MMA_AtomIJNSA_20SM100_MMA_F16BF16_SSISK_SK_fLi128ELi64ELNSA_4UMMA5MajorE0ELSP_0ELNSO_7ScaleInE0ELSQ_0EEEEEENSA_6LayoutISE_NSB_IJNSC_ILi0EEESU_SU_EEEEENSB_IJNSA_10UnderscoreESX_SX_EEEEENS7_6detail27Sm100ImplicitGemmTileTraitsINSA_20SM90_TMA_LOAD_IM2COLENSA_14ComposedLayoutINSA_7SwizzleILi3ELi4ELi3EEENSA_18smem_ptr_flag_bitsILi16EEENST_INSB_IJNSC_ILi8EEESH_EEENSB_IJSH_SD_EEEEEEEvEENS11_INSA_13SM90_TMA_LOADES1C_vEEEENS_8epilogue10collective18CollectiveEpilogueINS1H_23Sm100TmaWarpSpecializedILi3ELi2ELi32ELb1ELb0EEEJSJ_NSB_IJNST_ISG_SD_EENST_INSC_ILi32EEESD_EEEEESK_NSB_IJNSB_IJllllEEESD_SU_EEESK_S1R_NS1H_6fusion15FusionCallbacksIS1L_NS1S_17LinearCombinationISK_fSK_fLNS_15FloatRoundStyleE2EEESJ_S1P_JEEENSA_5SM1004TMEM4LOAD26SM100_TMEM_LOAD_32dp32b32xES12_NS13_INS14_ILi2ELi4ELi3EEES17_NST_INSB_IJS18_S1N_EEENSB_IJS1N_SD_EEEEEEENSA_39AutoVectorizingCopyWithAssumedAlignmentILi128EEENSA_21SM90_TMA_STORE_IM2COLES26_S28_S28_EEEvvEEEEvNT_6ParamsE,"aw",@nobits
	.sectionflags	@""
	.align	16
	.zero		1024


//--------------------- .nv.shared.reserved.0     --------------------------
	.section	.nv.shared.reserved.0,"aw",@nobits
	.weak		__nv_reservedSMEM_offset_0_alias
	.size		__nv_reservedSMEM_offset_0_alias, 0, 64
	.other		__nv_reservedSMEM_offset_0_alias,@"STO_CUDA_RESERVED_SHARED STV_DEFAULT"
__nv_reservedSMEM_offset_0_alias:
	.zero		0
.nv.shared.reserved.0:
	.zero		64
	.weak		__nv_reservedSMEM_tcgen05_partition
	.type		__nv_reservedSMEM_tcgen05_partition,@object
	.size		__nv_reservedSMEM_tcgen05_partition,(.L_0 - __nv_reservedSMEM_tcgen05_partition)
__nv_reservedSMEM_tcgen05_partition:
	.zero		32
.L_0:


//--------------------- .nv.global                --------------------------
	.section	.nv.global,"aw",@nobits
.nv.global:
	.type		_ZN39_INTERNAL_5f86488a_4_k_cu_32ef5af0_29714cute1_E,@object
	.size		_ZN39_INTERNAL_5f86488a_4_k_cu_32ef5af0_29714cute1_E,(_ZN39_INTERNAL_5f86488a_4_k_cu_32ef5af0_29714cuda3std3__45__cpo6cbeginE - _ZN39_INTERNAL_5f86488a_4_k_cu_32ef5af0_29714cute1_E)
_ZN39_INTERNAL_5f86488a_4_k_cu_32ef5af0_29714cute1_E:
	.zero		1
	.type		_ZN39_INTERNAL_5f86488a_4_k_cu_32ef5af0_29714cuda3std3__45__cpo6cbeginE,@object
	.size		_ZN39_INTERNAL_5f86488a_4_k_cu_32ef5af0_29714cuda3std3__45__cpo6cbeginE,(_ZN39_INTERNAL_5f86488a_4_k_cu_32ef5af0_29714cuda3std3__48in_placeE - _ZN39_INTERNAL_5f86488a_4_k_cu_32ef5af0_29714cuda3std3__45__cpo6cbeginE)
_ZN39_INTERNAL_5f86488a_4_k_cu_32ef5af0_29714cuda3std3__45__cpo6cbeginE:
	.zero		1
	.type		_ZN39_INTERNAL_5f86488a_4_k_cu_32ef5af0_29714cuda3std3__48in_placeE,@object
	.size		_ZN39_INTERNAL_5f86488a_4_k_cu_32ef5af0_29714cuda3std3__48in_placeE,(_ZN39_INTERNAL_5f86488a_4_k_cu_32ef5af0_29714cuda3std6ranges3__45__cpo9iter_moveE - _ZN39_INTERNAL_5f86488a_4_k_cu_32ef5af0_29714cuda3std3__48in_placeE)
_ZN39_INTERNAL_5f86488a_4_k_cu_32ef5af0_29714cuda3std3__48in_placeE:
	.zero		1
	.type		_ZN39_INTERNAL_5f86488a_4_k_cu_32ef5af0_29714cuda3std6ranges3__45__cpo9iter_moveE,@object
	.size		_ZN39_INTERNAL_5f86488a_4_k_cu_32ef5af0_29714cuda3std6ranges3__45__cpo9iter_moveE,(_ZN39_INTERNAL_5f86488a_4_k_cu_32ef5af0_29714cuda3std3__45__cpo5beginE - _ZN39_INTERNAL_5f86488a_4_k_cu_32ef5af0_29714cuda3std6ranges3__45__cpo9iter_moveE)
_ZN39_INTERNAL_5f86488a_4_k_cu_32ef5af0_29714cuda3std6ranges3__45__cpo9iter_moveE:
	.zero		1
	.type		_ZN39_INTERNAL_5f86488a_4_k_cu_32ef5af0_29714cuda3std3__45__cpo5beginE,@object
	.size		_ZN39_INTERNAL_5f86488a_4_k_cu_32ef5af0_29714cuda3std3__45__cpo5beginE,(_ZN39_INTERNAL_5f86488a_4_k_cu_32ef5af0_29714cuda3std3__441_GLOBAL__N__5f86488a_4_k_cu_32ef5af0_29716ignoreE - _ZN39_INTERNAL_5f86488a_4_k_cu_32ef5af0_29714cuda3std3__45__cpo5beginE)
_ZN39_INTERNAL_5f86488a_4_k_cu_32ef5af0_29714cuda3std3__45__cpo5beginE:
	.zero		1
	.type		_ZN39_INTERNAL_5f86488a_4_k_cu_32ef5af0_29714cuda3std3__441_GLOBAL__N__5f86488a_4_k_cu_32ef5af0_29716ignoreE,@object
	.size		_ZN39_INTERNAL_5f86488a_4_k_cu_32ef5af0_29714cuda3std3__441_GLOBAL__N__5f86488a_4_k_cu_32ef5af0_29716ignoreE,(_ZN39_INTERNAL_5f86488a_4_k_cu_32ef5af0_29714cute7productE - _ZN39_INTERNAL_5f86488a_4_k_cu_32ef5af0_29714cuda3std3__441_GLOBAL__N__5f86488a_4_k_cu_32ef5af0_29716ignoreE)
_ZN39_INTERNAL_5f86488a_4_k_cu_32ef5af0_29714cuda3std3__441_GLOBAL__N__5f86488a_4_k_cu_32ef5af0_29716ignoreE:
	.zero		1
	.type		_ZN39_INTERNAL_5f86488a_4_k_cu_32ef5af0_29714cute7productE,@object
	.size		_ZN39_INTERNAL_5f86488a_4_k_cu_32ef5af0_29714cute7productE,(_ZN39_INTERNAL_5f86488a_4_k_cu_32ef5af0_29714cuda3std3__45__cpo3endE - _ZN39_INTERNAL_5f86488a_4_k_cu_32ef5af0_29714cute7productE)
_ZN39_INTERNAL_5f86488a_4_k_cu_32ef5af0_29714cute7productE:
	.zero		1
	.type		_ZN39_INTERNAL_5f86488a_4_k_cu_32ef5af0_29714cuda3std3__45__cpo3endE,@object
	.size		_ZN39_INTERNAL_5f86488a_4_k_cu_32ef5af0_29714cuda3std3__45__cpo3endE,(_ZN39_INTERNAL_5f86488a_4_k_cu_32ef5af0_29714cuda3std3__419piecewise_constructE - _ZN39_INTERNAL_5f86488a_4_k_cu_32ef5af0_29714cuda3std3__45__cpo3endE)
_ZN39_INTERNAL_5f86488a_4_k_cu_32ef5af0_29714cuda3std3__45__cpo3endE:
	.zero		1
	.type		_ZN39_INTERNAL_5f86488a_4_k_cu_32ef5af0_29714cuda3std3__419piecewise_constructE,@object
	.size		_ZN39_INTERNAL_5f86488a_4_k_cu_32ef5af0_29714cuda3std3__419piecewise_constructE,(_ZN39_INTERNAL_5f86488a_4_k_cu_32ef5af0_29714cuda3std3__45__cpo4cendE - _ZN39_INTERNAL_5f86488a_4_k_cu_32ef5af0_29714cuda3std3__419piecewise_constructE)
_ZN39_INTERNAL_5f86488a_4_k_cu_32ef5af0_29714cuda3std3__419piecewise_constructE:
	.zero		1
	.type		_ZN39_INTERNAL_5f86488a_4_k_cu_32ef5af0_29714cuda3std3__45__cpo4cendE,@object
	.size		_ZN39_INTERNAL_5f86488a_4_k_cu_32ef5af0_29714cuda3std3__45__cpo4cendE,(_ZN39_INTERNAL_5f86488a_4_k_cu_32ef5af0_29714cuda3std6ranges3__45__cpo4swapE - _ZN39_INTERNAL_5f86488a_4_k_cu_32ef5af0_29714cuda3std3__45__cpo4cendE)
_ZN39_INTERNAL_5f86488a_4_k_cu_32ef5af0_29714cuda3std3__45__cpo4cendE:
	.zero		1
	.type		_ZN39_INTERNAL_5f86488a_4_k_cu_32ef5af0_29714cuda3std6ranges3__45__cpo4swapE,@object
	.size		_ZN39_INTERNAL_5f86488a_4_k_cu_32ef5af0_29714cuda3std6ranges3__45__cpo4swapE,(.L_10 - _ZN39_INTERNAL_5f86488a_4_k_cu_32ef5af0_29714cuda3std6ranges3__45__cpo4swapE)
_ZN39_INTERNAL_5f86488a_4_k_cu_32ef5af0_29714cuda3std6ranges3__45__cpo4swapE:
	.zero		1
.L_10:


//--------------------- .nv.constant0._ZN7cutlass13device_kernelINS_4conv6kernel13ConvUniversalINS1_16ConvProblemShapeILNS1_8OperatorE0ELi3EEENS1_10collective14CollectiveConvINS1_47MainloopSm100TmaUmmaWarpSpecializedImplicitGemmILS5_0ELi8ELi3ELi1ELi2EN4cute5tupleIJNSA_1CILi1EEESD_SD_EEEEENSB_IJNSC_ILi128EEENSC_ILi64EEENSB_IJSH_EEEEEENS_10bfloat16_tESK_NSA_8TiledMMAINSA_8MMA_AtomIJNSA_20SM100_MMA_F16BF16_SSISK_SK_fLi128ELi64ELNSA_4UMMA5MajorE0ELSP_0ELNSO_7ScaleInE0ELSQ_0EEEEEENSA_6LayoutISE_NSB_IJNSC_ILi0EEESU_SU_EEEEENSB_IJNSA_10UnderscoreESX_SX_EEEEENS7_6detail27Sm100ImplicitGemmTileTraitsINSA_20SM90_TMA_LOAD_IM2COLENSA_14ComposedLayoutINSA_7SwizzleILi3ELi4ELi3EEENSA_18smem_ptr_flag_bitsILi16EEENST_INSB_IJNSC_ILi8EEESH_EEENSB_IJSH_SD_EEEEEEEvEENS11_INSA_13SM90_TMA_LOADES1C_vEEEENS_8epilogue10collective18CollectiveEpilogueINS1H_23Sm100TmaWarpSpecializedILi3ELi2ELi32ELb1ELb0EEEJSJ_NSB_IJNST_ISG_SD_EENST_INSC_ILi32EEESD_EEEEESK_NSB_IJNSB_IJllllEEESD_SU_EEESK_S1R_NS1H_6fusion15FusionCallbacksIS1L_NS1S_17LinearCombinationISK_fSK_fLNS_15FloatRoundStyleE2EEESJ_S1P_JEEENSA_5SM1004TMEM4LOAD26SM100_TMEM_LOAD_32dp32b32xES12_NS13_INS14_ILi2ELi4ELi3EEES17_NST_INSB_IJS18_S1N_EEENSB_IJS1N_SD_EEEEEEENSA_39AutoVectorizingCopyWithAssumedAlignmentILi128EEENSA_21SM90_TMA_STORE_IM2COLES26_S28_S28_EEEvvEEEEvNT_6ParamsE --------------------------
	.section	.nv.constant0._ZN7cutlass13device_kernelINS_4conv6kernel13ConvUniversalINS1_16ConvProblemShapeILNS1_8OperatorE0ELi3EEENS1_10collective14CollectiveConvINS1_47MainloopSm100TmaUmmaWarpSpecializedImplicitGemmILS5_0ELi8ELi3ELi1ELi2EN4cute5tupleIJNSA_1CILi1EEESD_SD_EEEEENSB_IJNSC_ILi128EEENSC_ILi64EEENSB_IJSH_EEEEEENS_10bfloat16_tESK_NSA_8TiledMMAINSA_8MMA_AtomIJNSA_20SM100_MMA_F16BF16_SSISK_SK_fLi128ELi64ELNSA_4UMMA5MajorE0ELSP_0ELNSO_7ScaleInE0ELSQ_0EEEEEENSA_6LayoutISE_NSB_IJNSC_ILi0EEESU_SU_EEEEENSB_IJNSA_10UnderscoreESX_SX_EEEEENS7_6detail27Sm100ImplicitGemmTileTraitsINSA_20SM90_TMA_LOAD_IM2COLENSA_14ComposedLayoutINSA_7SwizzleILi3ELi4ELi3EEENSA_18smem_ptr_flag_bitsILi16EEENST_INSB_IJNSC_ILi8EEESH_EEENSB_IJSH_SD_EEEEEEEvEENS11_INSA_13SM90_TMA_LOADES1C_vEEEENS_8epilogue10collective18CollectiveEpilogueINS1H_23Sm100TmaWarpSpecializedILi3ELi2ELi32ELb1ELb0EEEJSJ_NSB_IJNST_ISG_SD_EENST_INSC_ILi32EEESD_EEEEESK_NSB_IJNSB_IJllllEEESD_SU_EEESK_S1R_NS1H_6fusion15FusionCallbacksIS1L_NS1S_17LinearCombinationISK_fSK_fLNS_15FloatRoundStyleE2EEESJ_S1P_JEEENSA_5SM1004TMEM4LOAD26SM100_TMEM_LOAD_32dp32b32xES12_NS13_INS14_ILi2ELi4ELi3EEES17_NST_INSB_IJS18_S1N_EEENSB_IJS1N_SD_EEEEEEENSA_39AutoVectorizingCopyWithAssumedAlignmentILi128EEENSA_21SM90_TMA_STORE_IM2COLES26_S28_S28_EEEvvEEEEvNT_6ParamsE,"a",@progbits
	.sectionflags	@""
	.align	4
.nv.constant0._ZN7cutlass13device_kernelINS_4conv6kernel13ConvUniversalINS1_16ConvProblemShapeILNS1_8OperatorE0ELi3EEENS1_10collective14CollectiveConvINS1_47MainloopSm100TmaUmmaWarpSpecializedImplicitGemmILS5_0ELi8ELi3ELi1ELi2EN4cute5tupleIJNSA_1CILi1EEESD_SD_EEEEENSB_IJNSC_ILi128EEENSC_ILi64EEENSB_IJSH_EEEEEENS_10bfloat16_tESK_NSA_8TiledMMAINSA_8MMA_AtomIJNSA_20SM100_MMA_F16BF16_SSISK_SK_fLi128ELi64ELNSA_4UMMA5MajorE0ELSP_0ELNSO_7ScaleInE0ELSQ_0EEEEEENSA_6LayoutISE_NSB_IJNSC_ILi0EEESU_SU_EEEEENSB_IJNSA_10UnderscoreESX_SX_EEEEENS7_6detail27Sm100ImplicitGemmTileTraitsINSA_20SM90_TMA_LOAD_IM2COLENSA_14ComposedLayoutINSA_7SwizzleILi3ELi4ELi3EEENSA_18smem_ptr_flag_bitsILi16EEENST_INSB_IJNSC_ILi8EEESH_EEENSB_IJSH_SD_EEEEEEEvEENS11_INSA_13SM90_TMA_LOADES1C_vEEEENS_8epilogue10collective18CollectiveEpilogueINS1H_23Sm100TmaWarpSpecializedILi3ELi2ELi32ELb1ELb0EEEJSJ_NSB_IJNST_ISG_SD_EENST_INSC_ILi32EEESD_EEEEESK_NSB_IJNSB_IJllllEEESD_SU_EEESK_S1R_NS1H_6fusion15FusionCallbacksIS1L_NS1S_17LinearCombinationISK_fSK_fLNS_15FloatRoundStyleE2EEESJ_S1P_JEEENSA_5SM1004TMEM4LOAD26SM100_TMEM_LOAD_32dp32b32xES12_NS13_INS14_ILi2ELi4ELi3EEES17_NST_INSB_IJS18_S1N_EEENSB_IJS1N_SD_EEEEEEENSA_39AutoVectorizingCopyWithAssumedAlignmentILi128EEENSA_21SM90_TMA_STORE_IM2COLES26_S28_S28_EEEvvEEEEvNT_6ParamsE:
	.zero		3200


//--------------------- SYMBOLS --------------------------

	.type		.nv.reservedSmem.offset0,@object
	.size		.nv.reservedSmem.offset0,0x4
	.type		.nv.reservedSmem.cap,@object
	.size		.nv.reservedSmem.cap,0x4
	.type		__assertfail,@function
